//
// Generated by NVIDIA NVVM Compiler
//
// Compiler Build ID: CL-36424714
// Cuda compilation tools, release 13.0, V13.0.88
// Based on NVVM 20.0.0
//

.version 9.0
.target sm_100
.address_size 64

	// .globl	_ZN3cub18CUB_300001_SM_10006detail11EmptyKernelIvEEvv
// _ZZN3cub18CUB_300001_SM_10006detail6reduce28DeviceReduceSingleTileKernelINS2_10policy_hubIij9CustomMinE10Policy1000EPiS8_jS5_iiN4cuda3std3__410__identityEEEvT0_T1_T2_T3_T4_T6_E12temp_storage has been demoted
// _ZZN3cub18CUB_300001_SM_10006detail6reduce18DeviceReduceKernelINS2_10policy_hubIij9CustomMinE10Policy1000EPijS5_iN4cuda3std3__410__identityEEEvT0_PT3_T1_NS0_13GridEvenShareISG_EET2_T4_E12temp_storage has been demoted
// _ZZN3cub18CUB_300001_SM_10006detail6reduce28DeviceReduceSingleTileKernelINS2_10policy_hubIij9CustomMinE10Policy1000EPiS8_iS5_iiN4cuda3std3__410__identityEEEvT0_T1_T2_T3_T4_T6_E12temp_storage has been demoted
.global .align 1 .b8 _ZN34_INTERNAL_7da13ebc_4_k_cu_0da159924cuda3std3__45__cpo5beginE[1];
.global .align 1 .b8 _ZN34_INTERNAL_7da13ebc_4_k_cu_0da159924cuda3std3__45__cpo3endE[1];
.global .align 1 .b8 _ZN34_INTERNAL_7da13ebc_4_k_cu_0da159924cuda3std3__45__cpo6cbeginE[1];
.global .align 1 .b8 _ZN34_INTERNAL_7da13ebc_4_k_cu_0da159924cuda3std3__45__cpo4cendE[1];
.global .align 1 .b8 _ZN34_INTERNAL_7da13ebc_4_k_cu_0da159924cuda3std3__45__cpo6rbeginE[1];
.global .align 1 .b8 _ZN34_INTERNAL_7da13ebc_4_k_cu_0da159924cuda3std3__45__cpo4rendE[1];
.global .align 1 .b8 _ZN34_INTERNAL_7da13ebc_4_k_cu_0da159924cuda3std3__45__cpo7crbeginE[1];
.global .align 1 .b8 _ZN34_INTERNAL_7da13ebc_4_k_cu_0da159924cuda3std3__45__cpo5crendE[1];
.global .align 1 .b8 _ZN34_INTERNAL_7da13ebc_4_k_cu_0da159924cuda3std3__436_GLOBAL__N__7da13ebc_4_k_cu_0da159926ignoreE[1];
.global .align 1 .b8 _ZN34_INTERNAL_7da13ebc_4_k_cu_0da159924cuda3std3__419piecewise_constructE[1];
.global .align 1 .b8 _ZN34_INTERNAL_7da13ebc_4_k_cu_0da159924cuda3std3__48in_placeE[1];
.global .align 1 .b8 _ZN34_INTERNAL_7da13ebc_4_k_cu_0da159924cuda3std3__420unreachable_sentinelE[1];
.global .align 1 .b8 _ZN34_INTERNAL_7da13ebc_4_k_cu_0da159924cuda3std3__47nulloptE[1];
.global .align 1 .b8 _ZN34_INTERNAL_7da13ebc_4_k_cu_0da159924cuda3std3__48unexpectE[1];
.global .align 1 .b8 _ZN34_INTERNAL_7da13ebc_4_k_cu_0da159924cuda3std6ranges3__45__cpo4swapE[1];
.global .align 1 .b8 _ZN34_INTERNAL_7da13ebc_4_k_cu_0da159924cuda3std6ranges3__45__cpo9iter_moveE[1];
.global .align 1 .b8 _ZN34_INTERNAL_7da13ebc_4_k_cu_0da159924cuda3std6ranges3__45__cpo5beginE[1];
.global .align 1 .b8 _ZN34_INTERNAL_7da13ebc_4_k_cu_0da159924cuda3std6ranges3__45__cpo3endE[1];
.global .align 1 .b8 _ZN34_INTERNAL_7da13ebc_4_k_cu_0da159924cuda3std6ranges3__45__cpo6cbeginE[1];
.global .align 1 .b8 _ZN34_INTERNAL_7da13ebc_4_k_cu_0da159924cuda3std6ranges3__45__cpo4cendE[1];
.global .align 1 .b8 _ZN34_INTERNAL_7da13ebc_4_k_cu_0da159924cuda3std6ranges3__45__cpo7advanceE[1];
.global .align 1 .b8 _ZN34_INTERNAL_7da13ebc_4_k_cu_0da159924cuda3std6ranges3__45__cpo9iter_swapE[1];
.global .align 1 .b8 _ZN34_INTERNAL_7da13ebc_4_k_cu_0da159924cuda3std6ranges3__45__cpo4nextE[1];
.global .align 1 .b8 _ZN34_INTERNAL_7da13ebc_4_k_cu_0da159924cuda3std6ranges3__45__cpo4prevE[1];
.global .align 1 .b8 _ZN34_INTERNAL_7da13ebc_4_k_cu_0da159924cuda3std6ranges3__45__cpo4dataE[1];
.global .align 1 .b8 _ZN34_INTERNAL_7da13ebc_4_k_cu_0da159924cuda3std6ranges3__45__cpo5cdataE[1];
.global .align 1 .b8 _ZN34_INTERNAL_7da13ebc_4_k_cu_0da159924cuda3std6ranges3__45__cpo4sizeE[1];
.global .align 1 .b8 _ZN34_INTERNAL_7da13ebc_4_k_cu_0da159924cuda3std6ranges3__45__cpo5ssizeE[1];
.global .align 1 .b8 _ZN34_INTERNAL_7da13ebc_4_k_cu_0da159924cuda3std6ranges3__45__cpo8distanceE[1];
.global .align 1 .b8 _ZN34_INTERNAL_7da13ebc_4_k_cu_0da159926thrust24THRUST_300001_SM_1000_NS6system6detail10sequential3seqE[1];
.global .align 1 .b8 _ZN34_INTERNAL_7da13ebc_4_k_cu_0da159926thrust24THRUST_300001_SM_1000_NS12placeholders2_1E[1];
.global .align 1 .b8 _ZN34_INTERNAL_7da13ebc_4_k_cu_0da159926thrust24THRUST_300001_SM_1000_NS12placeholders2_2E[1];
.global .align 1 .b8 _ZN34_INTERNAL_7da13ebc_4_k_cu_0da159926thrust24THRUST_300001_SM_1000_NS12placeholders2_3E[1];
.global .align 1 .b8 _ZN34_INTERNAL_7da13ebc_4_k_cu_0da159926thrust24THRUST_300001_SM_1000_NS12placeholders2_4E[1];
.global .align 1 .b8 _ZN34_INTERNAL_7da13ebc_4_k_cu_0da159926thrust24THRUST_300001_SM_1000_NS12placeholders2_5E[1];
.global .align 1 .b8 _ZN34_INTERNAL_7da13ebc_4_k_cu_0da159926thrust24THRUST_300001_SM_1000_NS12placeholders2_6E[1];
.global .align 1 .b8 _ZN34_INTERNAL_7da13ebc_4_k_cu_0da159926thrust24THRUST_300001_SM_1000_NS12placeholders2_7E[1];
.global .align 1 .b8 _ZN34_INTERNAL_7da13ebc_4_k_cu_0da159926thrust24THRUST_300001_SM_1000_NS12placeholders2_8E[1];
.global .align 1 .b8 _ZN34_INTERNAL_7da13ebc_4_k_cu_0da159926thrust24THRUST_300001_SM_1000_NS12placeholders2_9E[1];
.global .align 1 .b8 _ZN34_INTERNAL_7da13ebc_4_k_cu_0da159926thrust24THRUST_300001_SM_1000_NS12placeholders3_10E[1];

.visible .entry _ZN3cub18CUB_300001_SM_10006detail11EmptyKernelIvEEvv()
{


	ret;

}
	// .globl	_ZN3cub18CUB_300001_SM_10006detail6reduce28DeviceReduceSingleTileKernelINS2_10policy_hubIij9CustomMinE10Policy1000EPiS8_jS5_iiN4cuda3std3__410__identityEEEvT0_T1_T2_T3_T4_T6_
.visible .entry _ZN3cub18CUB_300001_SM_10006detail6reduce28DeviceReduceSingleTileKernelINS2_10policy_hubIij9CustomMinE10Policy1000EPiS8_jS5_iiN4cuda3std3__410__identityEEEvT0_T1_T2_T3_T4_T6_(
	.param .u64 .ptr .align 1 _ZN3cub18CUB_300001_SM_10006detail6reduce28DeviceReduceSingleTileKernelINS2_10policy_hubIij9CustomMinE10Policy1000EPiS8_jS5_iiN4cuda3std3__410__identityEEEvT0_T1_T2_T3_T4_T6__param_0,
	.param .u64 .ptr .align 1 _ZN3cub18CUB_300001_SM_10006detail6reduce28DeviceReduceSingleTileKernelINS2_10policy_hubIij9CustomMinE10Policy1000EPiS8_jS5_iiN4cuda3std3__410__identityEEEvT0_T1_T2_T3_T4_T6__param_1,
	.param .u32 _ZN3cub18CUB_300001_SM_10006detail6reduce28DeviceReduceSingleTileKernelINS2_10policy_hubIij9CustomMinE10Policy1000EPiS8_jS5_iiN4cuda3std3__410__identityEEEvT0_T1_T2_T3_T4_T6__param_2,
	.param .align 1 .b8 _ZN3cub18CUB_300001_SM_10006detail6reduce28DeviceReduceSingleTileKernelINS2_10policy_hubIij9CustomMinE10Policy1000EPiS8_jS5_iiN4cuda3std3__410__identityEEEvT0_T1_T2_T3_T4_T6__param_3[1],
	.param .u32 _ZN3cub18CUB_300001_SM_10006detail6reduce28DeviceReduceSingleTileKernelINS2_10policy_hubIij9CustomMinE10Policy1000EPiS8_jS5_iiN4cuda3std3__410__identityEEEvT0_T1_T2_T3_T4_T6__param_4,
	.param .align 1 .b8 _ZN3cub18CUB_300001_SM_10006detail6reduce28DeviceReduceSingleTileKernelINS2_10policy_hubIij9CustomMinE10Policy1000EPiS8_jS5_iiN4cuda3std3__410__identityEEEvT0_T1_T2_T3_T4_T6__param_5[1]
)
.maxntid 256
.minnctapersm 1
{
	.reg .pred 	%p<97>;
	.reg .b32 	%r<699>;
	.reg .b64 	%rd<122>;
	// demoted variable
	.shared .align 4 .b8 _ZZN3cub18CUB_300001_SM_10006detail6reduce28DeviceReduceSingleTileKernelINS2_10policy_hubIij9CustomMinE10Policy1000EPiS8_jS5_iiN4cuda3std3__410__identityEEEvT0_T1_T2_T3_T4_T6_E12temp_storage[44];
	ld.param.u64 	%rd15, [_ZN3cub18CUB_300001_SM_10006detail6reduce28DeviceReduceSingleTileKernelINS2_10policy_hubIij9CustomMinE10Policy1000EPiS8_jS5_iiN4cuda3std3__410__identityEEEvT0_T1_T2_T3_T4_T6__param_0];
	ld.param.u64 	%rd16, [_ZN3cub18CUB_300001_SM_10006detail6reduce28DeviceReduceSingleTileKernelINS2_10policy_hubIij9CustomMinE10Policy1000EPiS8_jS5_iiN4cuda3std3__410__identityEEEvT0_T1_T2_T3_T4_T6__param_1];
	ld.param.u32 	%r127, [_ZN3cub18CUB_300001_SM_10006detail6reduce28DeviceReduceSingleTileKernelINS2_10policy_hubIij9CustomMinE10Policy1000EPiS8_jS5_iiN4cuda3std3__410__identityEEEvT0_T1_T2_T3_T4_T6__param_2];
	ld.param.u32 	%r128, [_ZN3cub18CUB_300001_SM_10006detail6reduce28DeviceReduceSingleTileKernelINS2_10policy_hubIij9CustomMinE10Policy1000EPiS8_jS5_iiN4cuda3std3__410__identityEEEvT0_T1_T2_T3_T4_T6__param_4];
	cvta.to.global.u64 	%rd1, %rd16;
	setp.ne.s32 	%p1, %r127, 0;
	@%p1 bra 	$L__BB1_3;
	mov.u32 	%r645, %tid.x;
	setp.ne.s32 	%p96, %r645, 0;
	@%p96 bra 	$L__BB1_76;
	st.global.u32 	[%rd1], %r128;
	bra.uni 	$L__BB1_76;
$L__BB1_3:
	and.b64  	%rd17, %rd15, 15;
	setp.ne.s64 	%p2, %rd17, 0;
	@%p2 bra 	$L__BB1_39;
	setp.gt.u32 	%p49, %r127, 4095;
	@%p49 bra 	$L__BB1_23;
	mov.u32 	%r1, %tid.x;
	setp.ge.u32 	%p66, %r1, %r127;
	mov.b32 	%r656, 0;
	mov.u32 	%r651, %r1;
	@%p66 bra 	$L__BB1_7;
	mul.wide.u32 	%rd110, %r1, 4;
	add.s64 	%rd109, %rd15, %rd110;
	// begin inline asm
	ld.global.nc.u32 %r656, [%rd109];
	// end inline asm
	add.s32 	%r651, %r1, 256;
$L__BB1_7:
	setp.ge.u32 	%p67, %r651, %r127;
	@%p67 bra 	$L__BB1_14;
	not.b32 	%r520, %r651;
	add.s32 	%r6, %r127, %r520;
	and.b32  	%r521, %r6, 768;
	setp.eq.s32 	%p68, %r521, 768;
	@%p68 bra 	$L__BB1_11;
	mul.wide.u32 	%rd111, %r651, 4;
	add.s64 	%rd118, %rd15, %rd111;
	shr.u32 	%r522, %r6, 8;
	add.s32 	%r523, %r522, 1;
	and.b32  	%r524, %r523, 3;
	neg.s32 	%r648, %r524;
$L__BB1_10:
	.pragma "nounroll";
	// begin inline asm
	ld.global.nc.u32 %r525, [%rd118];
	// end inline asm
	min.s32 	%r656, %r525, %r656;
	add.s32 	%r651, %r651, 256;
	add.s64 	%rd118, %rd118, 1024;
	add.s32 	%r648, %r648, 1;
	setp.ne.s32 	%p69, %r648, 0;
	@%p69 bra 	$L__BB1_10;
$L__BB1_11:
	setp.lt.u32 	%p70, %r6, 768;
	@%p70 bra 	$L__BB1_14;
	mul.wide.u32 	%rd113, %r651, 4;
	add.s64 	%rd119, %rd15, %rd113;
$L__BB1_13:
	// begin inline asm
	ld.global.nc.u32 %r526, [%rd119];
	// end inline asm
	min.s32 	%r530, %r526, %r656;
	add.s64 	%rd115, %rd119, 1024;
	// begin inline asm
	ld.global.nc.u32 %r527, [%rd115];
	// end inline asm
	min.s32 	%r531, %r527, %r530;
	add.s64 	%rd116, %rd119, 2048;
	// begin inline asm
	ld.global.nc.u32 %r528, [%rd116];
	// end inline asm
	min.s32 	%r532, %r528, %r531;
	add.s64 	%rd117, %rd119, 3072;
	// begin inline asm
	ld.global.nc.u32 %r529, [%rd117];
	// end inline asm
	min.s32 	%r656, %r529, %r532;
	add.s32 	%r651, %r651, 1024;
	add.s64 	%rd119, %rd119, 4096;
	setp.lt.s32 	%p71, %r651, %r127;
	@%p71 bra 	$L__BB1_13;
$L__BB1_14:
	setp.lt.u32 	%p72, %r127, 256;
	@%p72 bra 	$L__BB1_19;
	// begin inline asm
	mov.u32 %r596, %laneid;
	// end inline asm
	mov.b32 	%r599, 1;
	mov.b32 	%r620, 31;
	mov.b32 	%r621, -1;
	// begin inline asm
	shfl.sync.down.b32 %r597, %r656, %r599, %r620, %r621;
	// end inline asm
	setp.gt.s32 	%p88, %r596, 30;
	min.s32 	%r622, %r597, %r656;
	selp.b32 	%r603, %r656, %r622, %p88;
	mov.b32 	%r604, 2;
	// begin inline asm
	shfl.sync.down.b32 %r602, %r603, %r604, %r620, %r621;
	// end inline asm
	setp.gt.s32 	%p89, %r596, 29;
	min.s32 	%r623, %r602, %r603;
	selp.b32 	%r608, %r603, %r623, %p89;
	mov.b32 	%r609, 4;
	// begin inline asm
	shfl.sync.down.b32 %r607, %r608, %r609, %r620, %r621;
	// end inline asm
	setp.gt.s32 	%p90, %r596, 27;
	min.s32 	%r624, %r607, %r608;
	selp.b32 	%r613, %r608, %r624, %p90;
	mov.b32 	%r614, 8;
	// begin inline asm
	shfl.sync.down.b32 %r612, %r613, %r614, %r620, %r621;
	// end inline asm
	setp.gt.s32 	%p91, %r596, 23;
	min.s32 	%r625, %r612, %r613;
	selp.b32 	%r618, %r613, %r625, %p91;
	mov.b32 	%r619, 16;
	// begin inline asm
	shfl.sync.down.b32 %r617, %r618, %r619, %r620, %r621;
	// end inline asm
	setp.gt.s32 	%p92, %r596, 15;
	min.s32 	%r22, %r617, %r618;
	selp.b32 	%r698, %r618, %r22, %p92;
	setp.ne.s32 	%p93, %r596, 0;
	@%p93 bra 	$L__BB1_17;
	shr.u32 	%r626, %r1, 3;
	and.b32  	%r627, %r626, 124;
	mov.u32 	%r628, _ZZN3cub18CUB_300001_SM_10006detail6reduce28DeviceReduceSingleTileKernelINS2_10policy_hubIij9CustomMinE10Policy1000EPiS8_jS5_iiN4cuda3std3__410__identityEEEvT0_T1_T2_T3_T4_T6_E12temp_storage;
	add.s32 	%r629, %r628, %r627;
	st.shared.u32 	[%r629+8], %r22;
$L__BB1_17:
	bar.sync 	0;
	setp.ne.s32 	%p94, %r1, 0;
	@%p94 bra 	$L__BB1_74;
	ld.shared.u32 	%r630, [_ZZN3cub18CUB_300001_SM_10006detail6reduce28DeviceReduceSingleTileKernelINS2_10policy_hubIij9CustomMinE10Policy1000EPiS8_jS5_iiN4cuda3std3__410__identityEEEvT0_T1_T2_T3_T4_T6_E12temp_storage+12];
	min.s32 	%r631, %r630, %r698;
	ld.shared.u32 	%r632, [_ZZN3cub18CUB_300001_SM_10006detail6reduce28DeviceReduceSingleTileKernelINS2_10policy_hubIij9CustomMinE10Policy1000EPiS8_jS5_iiN4cuda3std3__410__identityEEEvT0_T1_T2_T3_T4_T6_E12temp_storage+16];
	min.s32 	%r633, %r632, %r631;
	ld.shared.u32 	%r634, [_ZZN3cub18CUB_300001_SM_10006detail6reduce28DeviceReduceSingleTileKernelINS2_10policy_hubIij9CustomMinE10Policy1000EPiS8_jS5_iiN4cuda3std3__410__identityEEEvT0_T1_T2_T3_T4_T6_E12temp_storage+20];
	min.s32 	%r635, %r634, %r633;
	ld.shared.u32 	%r636, [_ZZN3cub18CUB_300001_SM_10006detail6reduce28DeviceReduceSingleTileKernelINS2_10policy_hubIij9CustomMinE10Policy1000EPiS8_jS5_iiN4cuda3std3__410__identityEEEvT0_T1_T2_T3_T4_T6_E12temp_storage+24];
	min.s32 	%r637, %r636, %r635;
	ld.shared.u32 	%r638, [_ZZN3cub18CUB_300001_SM_10006detail6reduce28DeviceReduceSingleTileKernelINS2_10policy_hubIij9CustomMinE10Policy1000EPiS8_jS5_iiN4cuda3std3__410__identityEEEvT0_T1_T2_T3_T4_T6_E12temp_storage+28];
	min.s32 	%r639, %r638, %r637;
	ld.shared.u32 	%r640, [_ZZN3cub18CUB_300001_SM_10006detail6reduce28DeviceReduceSingleTileKernelINS2_10policy_hubIij9CustomMinE10Policy1000EPiS8_jS5_iiN4cuda3std3__410__identityEEEvT0_T1_T2_T3_T4_T6_E12temp_storage+32];
	min.s32 	%r641, %r640, %r639;
	ld.shared.u32 	%r642, [_ZZN3cub18CUB_300001_SM_10006detail6reduce28DeviceReduceSingleTileKernelINS2_10policy_hubIij9CustomMinE10Policy1000EPiS8_jS5_iiN4cuda3std3__410__identityEEEvT0_T1_T2_T3_T4_T6_E12temp_storage+36];
	min.s32 	%r698, %r642, %r641;
	bra.uni 	$L__BB1_74;
$L__BB1_19:
	// begin inline asm
	mov.u32 %r533, %laneid;
	// end inline asm
	and.b32  	%r559, %r1, 992;
	add.s32 	%r560, %r559, 32;
	setp.gt.u32 	%p73, %r560, %r127;
	not.b32 	%r561, %r559;
	add.s32 	%r562, %r127, %r561;
	selp.b32 	%r557, %r562, 31, %p73;
	mov.b32 	%r536, 1;
	mov.b32 	%r558, -1;
	// begin inline asm
	shfl.sync.down.b32 %r534, %r656, %r536, %r557, %r558;
	// end inline asm
	setp.lt.s32 	%p74, %r533, %r557;
	min.s32 	%r563, %r534, %r656;
	selp.b32 	%r540, %r563, %r656, %p74;
	mov.b32 	%r541, 2;
	// begin inline asm
	shfl.sync.down.b32 %r539, %r540, %r541, %r557, %r558;
	// end inline asm
	add.s32 	%r564, %r533, 2;
	setp.gt.s32 	%p75, %r564, %r557;
	min.s32 	%r565, %r539, %r540;
	selp.b32 	%r545, %r540, %r565, %p75;
	mov.b32 	%r546, 4;
	// begin inline asm
	shfl.sync.down.b32 %r544, %r545, %r546, %r557, %r558;
	// end inline asm
	add.s32 	%r566, %r533, 4;
	setp.gt.s32 	%p76, %r566, %r557;
	min.s32 	%r567, %r544, %r545;
	selp.b32 	%r550, %r545, %r567, %p76;
	mov.b32 	%r551, 8;
	// begin inline asm
	shfl.sync.down.b32 %r549, %r550, %r551, %r557, %r558;
	// end inline asm
	add.s32 	%r568, %r533, 8;
	setp.gt.s32 	%p77, %r568, %r557;
	min.s32 	%r569, %r549, %r550;
	selp.b32 	%r555, %r550, %r569, %p77;
	mov.b32 	%r556, 16;
	// begin inline asm
	shfl.sync.down.b32 %r554, %r555, %r556, %r557, %r558;
	// end inline asm
	add.s32 	%r570, %r533, 16;
	setp.gt.s32 	%p78, %r570, %r557;
	min.s32 	%r571, %r554, %r555;
	selp.b32 	%r698, %r555, %r571, %p78;
	setp.ne.s32 	%p79, %r533, 0;
	@%p79 bra 	$L__BB1_21;
	shr.u32 	%r572, %r1, 3;
	and.b32  	%r573, %r572, 124;
	mov.u32 	%r574, _ZZN3cub18CUB_300001_SM_10006detail6reduce28DeviceReduceSingleTileKernelINS2_10policy_hubIij9CustomMinE10Policy1000EPiS8_jS5_iiN4cuda3std3__410__identityEEEvT0_T1_T2_T3_T4_T6_E12temp_storage;
	add.s32 	%r575, %r574, %r573;
	st.shared.u32 	[%r575+8], %r698;
$L__BB1_21:
	bar.sync 	0;
	setp.ne.s32 	%p80, %r1, 0;
	@%p80 bra 	$L__BB1_74;
	setp.gt.u32 	%p81, %r127, 32;
	ld.shared.u32 	%r576, [_ZZN3cub18CUB_300001_SM_10006detail6reduce28DeviceReduceSingleTileKernelINS2_10policy_hubIij9CustomMinE10Policy1000EPiS8_jS5_iiN4cuda3std3__410__identityEEEvT0_T1_T2_T3_T4_T6_E12temp_storage+12];
	min.s32 	%r577, %r576, %r698;
	selp.b32 	%r578, %r577, %r698, %p81;
	setp.gt.u32 	%p82, %r127, 64;
	ld.shared.u32 	%r579, [_ZZN3cub18CUB_300001_SM_10006detail6reduce28DeviceReduceSingleTileKernelINS2_10policy_hubIij9CustomMinE10Policy1000EPiS8_jS5_iiN4cuda3std3__410__identityEEEvT0_T1_T2_T3_T4_T6_E12temp_storage+16];
	min.s32 	%r580, %r579, %r578;
	selp.b32 	%r581, %r580, %r578, %p82;
	setp.gt.u32 	%p83, %r127, 96;
	ld.shared.u32 	%r582, [_ZZN3cub18CUB_300001_SM_10006detail6reduce28DeviceReduceSingleTileKernelINS2_10policy_hubIij9CustomMinE10Policy1000EPiS8_jS5_iiN4cuda3std3__410__identityEEEvT0_T1_T2_T3_T4_T6_E12temp_storage+20];
	min.s32 	%r583, %r582, %r581;
	selp.b32 	%r584, %r583, %r581, %p83;
	setp.gt.u32 	%p84, %r127, 128;
	ld.shared.u32 	%r585, [_ZZN3cub18CUB_300001_SM_10006detail6reduce28DeviceReduceSingleTileKernelINS2_10policy_hubIij9CustomMinE10Policy1000EPiS8_jS5_iiN4cuda3std3__410__identityEEEvT0_T1_T2_T3_T4_T6_E12temp_storage+24];
	min.s32 	%r586, %r585, %r584;
	selp.b32 	%r587, %r586, %r584, %p84;
	setp.gt.u32 	%p85, %r127, 160;
	ld.shared.u32 	%r588, [_ZZN3cub18CUB_300001_SM_10006detail6reduce28DeviceReduceSingleTileKernelINS2_10policy_hubIij9CustomMinE10Policy1000EPiS8_jS5_iiN4cuda3std3__410__identityEEEvT0_T1_T2_T3_T4_T6_E12temp_storage+28];
	min.s32 	%r589, %r588, %r587;
	selp.b32 	%r590, %r589, %r587, %p85;
	setp.gt.u32 	%p86, %r127, 192;
	ld.shared.u32 	%r591, [_ZZN3cub18CUB_300001_SM_10006detail6reduce28DeviceReduceSingleTileKernelINS2_10policy_hubIij9CustomMinE10Policy1000EPiS8_jS5_iiN4cuda3std3__410__identityEEEvT0_T1_T2_T3_T4_T6_E12temp_storage+32];
	min.s32 	%r592, %r591, %r590;
	selp.b32 	%r593, %r592, %r590, %p86;
	setp.gt.u32 	%p87, %r127, 224;
	ld.shared.u32 	%r594, [_ZZN3cub18CUB_300001_SM_10006detail6reduce28DeviceReduceSingleTileKernelINS2_10policy_hubIij9CustomMinE10Policy1000EPiS8_jS5_iiN4cuda3std3__410__identityEEEvT0_T1_T2_T3_T4_T6_E12temp_storage+36];
	min.s32 	%r595, %r594, %r593;
	selp.b32 	%r698, %r595, %r593, %p87;
	bra.uni 	$L__BB1_74;
$L__BB1_23:
	mov.u32 	%r27, %tid.x;
	shl.b32 	%r28, %r27, 2;
	mul.wide.u32 	%rd85, %r28, 4;
	add.s64 	%rd75, %rd15, %rd85;
	// begin inline asm
	ld.global.nc.v2.u64 {%rd73, %rd74}, [%rd75];
	// end inline asm
	mov.b64 	{%r387, %r388}, %rd74;
	mov.b64 	{%r389, %r390}, %rd73;
	add.s64 	%rd78, %rd75, 4096;
	// begin inline asm
	ld.global.nc.v2.u64 {%rd76, %rd77}, [%rd78];
	// end inline asm
	mov.b64 	{%r391, %r392}, %rd77;
	mov.b64 	{%r393, %r394}, %rd76;
	add.s64 	%rd81, %rd75, 8192;
	// begin inline asm
	ld.global.nc.v2.u64 {%rd79, %rd80}, [%rd81];
	// end inline asm
	mov.b64 	{%r395, %r396}, %rd80;
	mov.b64 	{%r397, %r398}, %rd79;
	add.s64 	%rd84, %rd75, 12288;
	// begin inline asm
	ld.global.nc.v2.u64 {%rd82, %rd83}, [%rd84];
	// end inline asm
	mov.b64 	{%r399, %r400}, %rd83;
	mov.b64 	{%r401, %r402}, %rd82;
	min.s32 	%r403, %r390, %r389;
	min.s32 	%r404, %r387, %r403;
	min.s32 	%r405, %r388, %r404;
	min.s32 	%r406, %r393, %r405;
	min.s32 	%r407, %r394, %r406;
	min.s32 	%r408, %r391, %r407;
	min.s32 	%r409, %r392, %r408;
	min.s32 	%r410, %r397, %r409;
	min.s32 	%r411, %r398, %r410;
	min.s32 	%r412, %r395, %r411;
	min.s32 	%r413, %r396, %r412;
	min.s32 	%r414, %r401, %r413;
	min.s32 	%r415, %r402, %r414;
	min.s32 	%r416, %r399, %r415;
	min.s32 	%r671, %r400, %r416;
	add.s32 	%r30, %r127, -4096;
	setp.lt.u32 	%p50, %r30, 4096;
	mov.b32 	%r660, 4096;
	@%p50 bra 	$L__BB1_27;
	mov.b32 	%r660, 4096;
$L__BB1_25:
	add.s32 	%r418, %r660, %r28;
	mul.wide.u32 	%rd98, %r418, 4;
	add.s64 	%rd88, %rd15, %rd98;
	// begin inline asm
	ld.global.nc.v2.u64 {%rd86, %rd87}, [%rd88];
	// end inline asm
	mov.b64 	{%r419, %r420}, %rd87;
	mov.b64 	{%r421, %r422}, %rd86;
	add.s64 	%rd91, %rd88, 4096;
	// begin inline asm
	ld.global.nc.v2.u64 {%rd89, %rd90}, [%rd91];
	// end inline asm
	mov.b64 	{%r423, %r424}, %rd90;
	mov.b64 	{%r425, %r426}, %rd89;
	add.s64 	%rd94, %rd88, 8192;
	// begin inline asm
	ld.global.nc.v2.u64 {%rd92, %rd93}, [%rd94];
	// end inline asm
	mov.b64 	{%r427, %r428}, %rd93;
	mov.b64 	{%r429, %r430}, %rd92;
	add.s64 	%rd97, %rd88, 12288;
	// begin inline asm
	ld.global.nc.v2.u64 {%rd95, %rd96}, [%rd97];
	// end inline asm
	mov.b64 	{%r431, %r432}, %rd96;
	mov.b64 	{%r433, %r434}, %rd95;
	min.s32 	%r435, %r421, %r671;
	min.s32 	%r436, %r422, %r435;
	min.s32 	%r437, %r419, %r436;
	min.s32 	%r438, %r420, %r437;
	min.s32 	%r439, %r425, %r438;
	min.s32 	%r440, %r426, %r439;
	min.s32 	%r441, %r423, %r440;
	min.s32 	%r442, %r424, %r441;
	min.s32 	%r443, %r429, %r442;
	min.s32 	%r444, %r430, %r443;
	min.s32 	%r445, %r427, %r444;
	min.s32 	%r446, %r428, %r445;
	min.s32 	%r447, %r433, %r446;
	min.s32 	%r448, %r434, %r447;
	min.s32 	%r449, %r431, %r448;
	min.s32 	%r671, %r432, %r449;
	sub.s32 	%r450, %r127, %r660;
	setp.lt.u32 	%p51, %r450, 4096;
	@%p51 bra 	$L__BB1_35;
	add.s32 	%r660, %r660, 4096;
	setp.le.u32 	%p52, %r660, %r30;
	@%p52 bra 	$L__BB1_25;
$L__BB1_27:
	setp.le.u32 	%p53, %r127, %r660;
	@%p53 bra 	$L__BB1_35;
	sub.s32 	%r37, %r127, %r660;
	setp.ge.s32 	%p54, %r27, %r37;
	@%p54 bra 	$L__BB1_35;
	not.b32 	%r452, %r27;
	add.s32 	%r453, %r127, %r452;
	sub.s32 	%r38, %r453, %r660;
	and.b32  	%r454, %r38, 768;
	setp.eq.s32 	%p55, %r454, 768;
	mov.u32 	%r665, %r27;
	@%p55 bra 	$L__BB1_32;
	add.s32 	%r662, %r27, %r660;
	shr.u32 	%r455, %r38, 8;
	add.s32 	%r456, %r455, 1;
	and.b32  	%r457, %r456, 3;
	neg.s32 	%r661, %r457;
	mov.u32 	%r665, %r27;
$L__BB1_31:
	.pragma "nounroll";
	mul.wide.u32 	%rd100, %r662, 4;
	add.s64 	%rd99, %rd15, %rd100;
	// begin inline asm
	ld.global.nc.u32 %r458, [%rd99];
	// end inline asm
	min.s32 	%r671, %r458, %r671;
	add.s32 	%r665, %r665, 256;
	add.s32 	%r662, %r662, 256;
	add.s32 	%r661, %r661, 1;
	setp.ne.s32 	%p56, %r661, 0;
	@%p56 bra 	$L__BB1_31;
$L__BB1_32:
	setp.lt.u32 	%p57, %r38, 768;
	@%p57 bra 	$L__BB1_35;
	add.s32 	%r669, %r665, 512;
	add.s32 	%r668, %r665, %r660;
$L__BB1_34:
	mul.wide.u32 	%rd105, %r668, 4;
	add.s64 	%rd101, %rd15, %rd105;
	// begin inline asm
	ld.global.nc.u32 %r459, [%rd101];
	// end inline asm
	min.s32 	%r463, %r459, %r671;
	add.s32 	%r464, %r668, 256;
	mul.wide.u32 	%rd106, %r464, 4;
	add.s64 	%rd102, %rd15, %rd106;
	// begin inline asm
	ld.global.nc.u32 %r460, [%rd102];
	// end inline asm
	min.s32 	%r465, %r460, %r463;
	add.s32 	%r466, %r668, 512;
	mul.wide.u32 	%rd107, %r466, 4;
	add.s64 	%rd103, %rd15, %rd107;
	// begin inline asm
	ld.global.nc.u32 %r461, [%rd103];
	// end inline asm
	min.s32 	%r467, %r461, %r465;
	add.s32 	%r468, %r668, 768;
	mul.wide.u32 	%rd108, %r468, 4;
	add.s64 	%rd104, %rd15, %rd108;
	// begin inline asm
	ld.global.nc.u32 %r462, [%rd104];
	// end inline asm
	min.s32 	%r671, %r462, %r467;
	add.s32 	%r58, %r669, 1024;
	add.s32 	%r469, %r669, 512;
	add.s32 	%r668, %r668, 1024;
	setp.lt.s32 	%p58, %r469, %r37;
	mov.u32 	%r669, %r58;
	@%p58 bra 	$L__BB1_34;
$L__BB1_35:
	// begin inline asm
	mov.u32 %r470, %laneid;
	// end inline asm
	mov.b32 	%r473, 1;
	mov.b32 	%r494, 31;
	mov.b32 	%r495, -1;
	// begin inline asm
	shfl.sync.down.b32 %r471, %r671, %r473, %r494, %r495;
	// end inline asm
	setp.gt.s32 	%p59, %r470, 30;
	min.s32 	%r496, %r471, %r671;
	selp.b32 	%r477, %r671, %r496, %p59;
	mov.b32 	%r478, 2;
	// begin inline asm
	shfl.sync.down.b32 %r476, %r477, %r478, %r494, %r495;
	// end inline asm
	setp.gt.s32 	%p60, %r470, 29;
	min.s32 	%r497, %r476, %r477;
	selp.b32 	%r482, %r477, %r497, %p60;
	mov.b32 	%r483, 4;
	// begin inline asm
	shfl.sync.down.b32 %r481, %r482, %r483, %r494, %r495;
	// end inline asm
	setp.gt.s32 	%p61, %r470, 27;
	min.s32 	%r498, %r481, %r482;
	selp.b32 	%r487, %r482, %r498, %p61;
	mov.b32 	%r488, 8;
	// begin inline asm
	shfl.sync.down.b32 %r486, %r487, %r488, %r494, %r495;
	// end inline asm
	setp.gt.s32 	%p62, %r470, 23;
	min.s32 	%r499, %r486, %r487;
	selp.b32 	%r492, %r487, %r499, %p62;
	mov.b32 	%r493, 16;
	// begin inline asm
	shfl.sync.down.b32 %r491, %r492, %r493, %r494, %r495;
	// end inline asm
	setp.gt.s32 	%p63, %r470, 15;
	min.s32 	%r61, %r491, %r492;
	selp.b32 	%r698, %r492, %r61, %p63;
	setp.ne.s32 	%p64, %r470, 0;
	@%p64 bra 	$L__BB1_37;
	shr.u32 	%r500, %r27, 3;
	and.b32  	%r501, %r500, 124;
	mov.u32 	%r502, _ZZN3cub18CUB_300001_SM_10006detail6reduce28DeviceReduceSingleTileKernelINS2_10policy_hubIij9CustomMinE10Policy1000EPiS8_jS5_iiN4cuda3std3__410__identityEEEvT0_T1_T2_T3_T4_T6_E12temp_storage;
	add.s32 	%r503, %r502, %r501;
	st.shared.u32 	[%r503+8], %r61;
$L__BB1_37:
	bar.sync 	0;
	setp.ne.s32 	%p65, %r27, 0;
	@%p65 bra 	$L__BB1_74;
	ld.shared.u32 	%r504, [_ZZN3cub18CUB_300001_SM_10006detail6reduce28DeviceReduceSingleTileKernelINS2_10policy_hubIij9CustomMinE10Policy1000EPiS8_jS5_iiN4cuda3std3__410__identityEEEvT0_T1_T2_T3_T4_T6_E12temp_storage+12];
	min.s32 	%r505, %r504, %r698;
	ld.shared.u32 	%r506, [_ZZN3cub18CUB_300001_SM_10006detail6reduce28DeviceReduceSingleTileKernelINS2_10policy_hubIij9CustomMinE10Policy1000EPiS8_jS5_iiN4cuda3std3__410__identityEEEvT0_T1_T2_T3_T4_T6_E12temp_storage+16];
	min.s32 	%r507, %r506, %r505;
	ld.shared.u32 	%r508, [_ZZN3cub18CUB_300001_SM_10006detail6reduce28DeviceReduceSingleTileKernelINS2_10policy_hubIij9CustomMinE10Policy1000EPiS8_jS5_iiN4cuda3std3__410__identityEEEvT0_T1_T2_T3_T4_T6_E12temp_storage+20];
	min.s32 	%r509, %r508, %r507;
	ld.shared.u32 	%r510, [_ZZN3cub18CUB_300001_SM_10006detail6reduce28DeviceReduceSingleTileKernelINS2_10policy_hubIij9CustomMinE10Policy1000EPiS8_jS5_iiN4cuda3std3__410__identityEEEvT0_T1_T2_T3_T4_T6_E12temp_storage+24];
	min.s32 	%r511, %r510, %r509;
	ld.shared.u32 	%r512, [_ZZN3cub18CUB_300001_SM_10006detail6reduce28DeviceReduceSingleTileKernelINS2_10policy_hubIij9CustomMinE10Policy1000EPiS8_jS5_iiN4cuda3std3__410__identityEEEvT0_T1_T2_T3_T4_T6_E12temp_storage+28];
	min.s32 	%r513, %r512, %r511;
	ld.shared.u32 	%r514, [_ZZN3cub18CUB_300001_SM_10006detail6reduce28DeviceReduceSingleTileKernelINS2_10policy_hubIij9CustomMinE10Policy1000EPiS8_jS5_iiN4cuda3std3__410__identityEEEvT0_T1_T2_T3_T4_T6_E12temp_storage+32];
	min.s32 	%r515, %r514, %r513;
	ld.shared.u32 	%r516, [_ZZN3cub18CUB_300001_SM_10006detail6reduce28DeviceReduceSingleTileKernelINS2_10policy_hubIij9CustomMinE10Policy1000EPiS8_jS5_iiN4cuda3std3__410__identityEEEvT0_T1_T2_T3_T4_T6_E12temp_storage+36];
	min.s32 	%r698, %r516, %r515;
	bra.uni 	$L__BB1_74;
$L__BB1_39:
	setp.gt.u32 	%p3, %r127, 4095;
	@%p3 bra 	$L__BB1_58;
	mov.u32 	%r64, %tid.x;
	setp.ge.u32 	%p20, %r64, %r127;
	mov.b32 	%r682, 0;
	mov.u32 	%r677, %r64;
	@%p20 bra 	$L__BB1_42;
	mul.wide.u32 	%rd65, %r64, 4;
	add.s64 	%rd64, %rd15, %rd65;
	// begin inline asm
	ld.global.nc.u32 %r682, [%rd64];
	// end inline asm
	add.s32 	%r677, %r64, 256;
$L__BB1_42:
	setp.ge.u32 	%p21, %r677, %r127;
	@%p21 bra 	$L__BB1_49;
	not.b32 	%r263, %r677;
	add.s32 	%r69, %r127, %r263;
	and.b32  	%r264, %r69, 768;
	setp.eq.s32 	%p22, %r264, 768;
	@%p22 bra 	$L__BB1_46;
	mul.wide.u32 	%rd66, %r677, 4;
	add.s64 	%rd120, %rd15, %rd66;
	shr.u32 	%r265, %r69, 8;
	add.s32 	%r266, %r265, 1;
	and.b32  	%r267, %r266, 3;
	neg.s32 	%r674, %r267;
$L__BB1_45:
	.pragma "nounroll";
	// begin inline asm
	ld.global.nc.u32 %r268, [%rd120];
	// end inline asm
	min.s32 	%r682, %r268, %r682;
	add.s32 	%r677, %r677, 256;
	add.s64 	%rd120, %rd120, 1024;
	add.s32 	%r674, %r674, 1;
	setp.ne.s32 	%p23, %r674, 0;
	@%p23 bra 	$L__BB1_45;
$L__BB1_46:
	setp.lt.u32 	%p24, %r69, 768;
	@%p24 bra 	$L__BB1_49;
	mul.wide.u32 	%rd68, %r677, 4;
	add.s64 	%rd121, %rd15, %rd68;
$L__BB1_48:
	// begin inline asm
	ld.global.nc.u32 %r269, [%rd121];
	// end inline asm
	min.s32 	%r273, %r269, %r682;
	add.s64 	%rd70, %rd121, 1024;
	// begin inline asm
	ld.global.nc.u32 %r270, [%rd70];
	// end inline asm
	min.s32 	%r274, %r270, %r273;
	add.s64 	%rd71, %rd121, 2048;
	// begin inline asm
	ld.global.nc.u32 %r271, [%rd71];
	// end inline asm
	min.s32 	%r275, %r271, %r274;
	add.s64 	%rd72, %rd121, 3072;
	// begin inline asm
	ld.global.nc.u32 %r272, [%rd72];
	// end inline asm
	min.s32 	%r682, %r272, %r275;
	add.s32 	%r677, %r677, 1024;
	add.s64 	%rd121, %rd121, 4096;
	setp.lt.s32 	%p25, %r677, %r127;
	@%p25 bra 	$L__BB1_48;
$L__BB1_49:
	setp.lt.u32 	%p26, %r127, 256;
	@%p26 bra 	$L__BB1_54;
	// begin inline asm
	mov.u32 %r339, %laneid;
	// end inline asm
	mov.b32 	%r342, 1;
	mov.b32 	%r363, 31;
	mov.b32 	%r364, -1;
	// begin inline asm
	shfl.sync.down.b32 %r340, %r682, %r342, %r363, %r364;
	// end inline asm
	setp.gt.s32 	%p42, %r339, 30;
	min.s32 	%r365, %r340, %r682;
	selp.b32 	%r346, %r682, %r365, %p42;
	mov.b32 	%r347, 2;
	// begin inline asm
	shfl.sync.down.b32 %r345, %r346, %r347, %r363, %r364;
	// end inline asm
	setp.gt.s32 	%p43, %r339, 29;
	min.s32 	%r366, %r345, %r346;
	selp.b32 	%r351, %r346, %r366, %p43;
	mov.b32 	%r352, 4;
	// begin inline asm
	shfl.sync.down.b32 %r350, %r351, %r352, %r363, %r364;
	// end inline asm
	setp.gt.s32 	%p44, %r339, 27;
	min.s32 	%r367, %r350, %r351;
	selp.b32 	%r356, %r351, %r367, %p44;
	mov.b32 	%r357, 8;
	// begin inline asm
	shfl.sync.down.b32 %r355, %r356, %r357, %r363, %r364;
	// end inline asm
	setp.gt.s32 	%p45, %r339, 23;
	min.s32 	%r368, %r355, %r356;
	selp.b32 	%r361, %r356, %r368, %p45;
	mov.b32 	%r362, 16;
	// begin inline asm
	shfl.sync.down.b32 %r360, %r361, %r362, %r363, %r364;
	// end inline asm
	setp.gt.s32 	%p46, %r339, 15;
	min.s32 	%r85, %r360, %r361;
	selp.b32 	%r698, %r361, %r85, %p46;
	setp.ne.s32 	%p47, %r339, 0;
	@%p47 bra 	$L__BB1_52;
	shr.u32 	%r369, %r64, 3;
	and.b32  	%r370, %r369, 124;
	mov.u32 	%r371, _ZZN3cub18CUB_300001_SM_10006detail6reduce28DeviceReduceSingleTileKernelINS2_10policy_hubIij9CustomMinE10Policy1000EPiS8_jS5_iiN4cuda3std3__410__identityEEEvT0_T1_T2_T3_T4_T6_E12temp_storage;
	add.s32 	%r372, %r371, %r370;
	st.shared.u32 	[%r372+8], %r85;
$L__BB1_52:
	bar.sync 	0;
	setp.ne.s32 	%p48, %r64, 0;
	@%p48 bra 	$L__BB1_74;
	ld.shared.u32 	%r373, [_ZZN3cub18CUB_300001_SM_10006detail6reduce28DeviceReduceSingleTileKernelINS2_10policy_hubIij9CustomMinE10Policy1000EPiS8_jS5_iiN4cuda3std3__410__identityEEEvT0_T1_T2_T3_T4_T6_E12temp_storage+12];
	min.s32 	%r374, %r373, %r698;
	ld.shared.u32 	%r375, [_ZZN3cub18CUB_300001_SM_10006detail6reduce28DeviceReduceSingleTileKernelINS2_10policy_hubIij9CustomMinE10Policy1000EPiS8_jS5_iiN4cuda3std3__410__identityEEEvT0_T1_T2_T3_T4_T6_E12temp_storage+16];
	min.s32 	%r376, %r375, %r374;
	ld.shared.u32 	%r377, [_ZZN3cub18CUB_300001_SM_10006detail6reduce28DeviceReduceSingleTileKernelINS2_10policy_hubIij9CustomMinE10Policy1000EPiS8_jS5_iiN4cuda3std3__410__identityEEEvT0_T1_T2_T3_T4_T6_E12temp_storage+20];
	min.s32 	%r378, %r377, %r376;
	ld.shared.u32 	%r379, [_ZZN3cub18CUB_300001_SM_10006detail6reduce28DeviceReduceSingleTileKernelINS2_10policy_hubIij9CustomMinE10Policy1000EPiS8_jS5_iiN4cuda3std3__410__identityEEEvT0_T1_T2_T3_T4_T6_E12temp_storage+24];
	min.s32 	%r380, %r379, %r378;
	ld.shared.u32 	%r381, [_ZZN3cub18CUB_300001_SM_10006detail6reduce28DeviceReduceSingleTileKernelINS2_10policy_hubIij9CustomMinE10Policy1000EPiS8_jS5_iiN4cuda3std3__410__identityEEEvT0_T1_T2_T3_T4_T6_E12temp_storage+28];
	min.s32 	%r382, %r381, %r380;
	ld.shared.u32 	%r383, [_ZZN3cub18CUB_300001_SM_10006detail6reduce28DeviceReduceSingleTileKernelINS2_10policy_hubIij9CustomMinE10Policy1000EPiS8_jS5_iiN4cuda3std3__410__identityEEEvT0_T1_T2_T3_T4_T6_E12temp_storage+32];
	min.s32 	%r384, %r383, %r382;
	ld.shared.u32 	%r385, [_ZZN3cub18CUB_300001_SM_10006detail6reduce28DeviceReduceSingleTileKernelINS2_10policy_hubIij9CustomMinE10Policy1000EPiS8_jS5_iiN4cuda3std3__410__identityEEEvT0_T1_T2_T3_T4_T6_E12temp_storage+36];
	min.s32 	%r698, %r385, %r384;
	bra.uni 	$L__BB1_74;
$L__BB1_54:
	// begin inline asm
	mov.u32 %r276, %laneid;
	// end inline asm
	and.b32  	%r302, %r64, 992;
	add.s32 	%r303, %r302, 32;
	setp.gt.u32 	%p27, %r303, %r127;
	not.b32 	%r304, %r302;
	add.s32 	%r305, %r127, %r304;
	selp.b32 	%r300, %r305, 31, %p27;
	mov.b32 	%r279, 1;
	mov.b32 	%r301, -1;
	// begin inline asm
	shfl.sync.down.b32 %r277, %r682, %r279, %r300, %r301;
	// end inline asm
	setp.lt.s32 	%p28, %r276, %r300;
	min.s32 	%r306, %r277, %r682;
	selp.b32 	%r283, %r306, %r682, %p28;
	mov.b32 	%r284, 2;
	// begin inline asm
	shfl.sync.down.b32 %r282, %r283, %r284, %r300, %r301;
	// end inline asm
	add.s32 	%r307, %r276, 2;
	setp.gt.s32 	%p29, %r307, %r300;
	min.s32 	%r308, %r282, %r283;
	selp.b32 	%r288, %r283, %r308, %p29;
	mov.b32 	%r289, 4;
	// begin inline asm
	shfl.sync.down.b32 %r287, %r288, %r289, %r300, %r301;
	// end inline asm
	add.s32 	%r309, %r276, 4;
	setp.gt.s32 	%p30, %r309, %r300;
	min.s32 	%r310, %r287, %r288;
	selp.b32 	%r293, %r288, %r310, %p30;
	mov.b32 	%r294, 8;
	// begin inline asm
	shfl.sync.down.b32 %r292, %r293, %r294, %r300, %r301;
	// end inline asm
	add.s32 	%r311, %r276, 8;
	setp.gt.s32 	%p31, %r311, %r300;
	min.s32 	%r312, %r292, %r293;
	selp.b32 	%r298, %r293, %r312, %p31;
	mov.b32 	%r299, 16;
	// begin inline asm
	shfl.sync.down.b32 %r297, %r298, %r299, %r300, %r301;
	// end inline asm
	add.s32 	%r313, %r276, 16;
	setp.gt.s32 	%p32, %r313, %r300;
	min.s32 	%r314, %r297, %r298;
	selp.b32 	%r698, %r298, %r314, %p32;
	setp.ne.s32 	%p33, %r276, 0;
	@%p33 bra 	$L__BB1_56;
	shr.u32 	%r315, %r64, 3;
	and.b32  	%r316, %r315, 124;
	mov.u32 	%r317, _ZZN3cub18CUB_300001_SM_10006detail6reduce28DeviceReduceSingleTileKernelINS2_10policy_hubIij9CustomMinE10Policy1000EPiS8_jS5_iiN4cuda3std3__410__identityEEEvT0_T1_T2_T3_T4_T6_E12temp_storage;
	add.s32 	%r318, %r317, %r316;
	st.shared.u32 	[%r318+8], %r698;
$L__BB1_56:
	bar.sync 	0;
	setp.ne.s32 	%p34, %r64, 0;
	@%p34 bra 	$L__BB1_74;
	setp.gt.u32 	%p35, %r127, 32;
	ld.shared.u32 	%r319, [_ZZN3cub18CUB_300001_SM_10006detail6reduce28DeviceReduceSingleTileKernelINS2_10policy_hubIij9CustomMinE10Policy1000EPiS8_jS5_iiN4cuda3std3__410__identityEEEvT0_T1_T2_T3_T4_T6_E12temp_storage+12];
	min.s32 	%r320, %r319, %r698;
	selp.b32 	%r321, %r320, %r698, %p35;
	setp.gt.u32 	%p36, %r127, 64;
	ld.shared.u32 	%r322, [_ZZN3cub18CUB_300001_SM_10006detail6reduce28DeviceReduceSingleTileKernelINS2_10policy_hubIij9CustomMinE10Policy1000EPiS8_jS5_iiN4cuda3std3__410__identityEEEvT0_T1_T2_T3_T4_T6_E12temp_storage+16];
	min.s32 	%r323, %r322, %r321;
	selp.b32 	%r324, %r323, %r321, %p36;
	setp.gt.u32 	%p37, %r127, 96;
	ld.shared.u32 	%r325, [_ZZN3cub18CUB_300001_SM_10006detail6reduce28DeviceReduceSingleTileKernelINS2_10policy_hubIij9CustomMinE10Policy1000EPiS8_jS5_iiN4cuda3std3__410__identityEEEvT0_T1_T2_T3_T4_T6_E12temp_storage+20];
	min.s32 	%r326, %r325, %r324;
	selp.b32 	%r327, %r326, %r324, %p37;
	setp.gt.u32 	%p38, %r127, 128;
	ld.shared.u32 	%r328, [_ZZN3cub18CUB_300001_SM_10006detail6reduce28DeviceReduceSingleTileKernelINS2_10policy_hubIij9CustomMinE10Policy1000EPiS8_jS5_iiN4cuda3std3__410__identityEEEvT0_T1_T2_T3_T4_T6_E12temp_storage+24];
	min.s32 	%r329, %r328, %r327;
	selp.b32 	%r330, %r329, %r327, %p38;
	setp.gt.u32 	%p39, %r127, 160;
	ld.shared.u32 	%r331, [_ZZN3cub18CUB_300001_SM_10006detail6reduce28DeviceReduceSingleTileKernelINS2_10policy_hubIij9CustomMinE10Policy1000EPiS8_jS5_iiN4cuda3std3__410__identityEEEvT0_T1_T2_T3_T4_T6_E12temp_storage+28];
	min.s32 	%r332, %r331, %r330;
	selp.b32 	%r333, %r332, %r330, %p39;
	setp.gt.u32 	%p40, %r127, 192;
	ld.shared.u32 	%r334, [_ZZN3cub18CUB_300001_SM_10006detail6reduce28DeviceReduceSingleTileKernelINS2_10policy_hubIij9CustomMinE10Policy1000EPiS8_jS5_iiN4cuda3std3__410__identityEEEvT0_T1_T2_T3_T4_T6_E12temp_storage+32];
	min.s32 	%r335, %r334, %r333;
	selp.b32 	%r336, %r335, %r333, %p40;
	setp.gt.u32 	%p41, %r127, 224;
	ld.shared.u32 	%r337, [_ZZN3cub18CUB_300001_SM_10006detail6reduce28DeviceReduceSingleTileKernelINS2_10policy_hubIij9CustomMinE10Policy1000EPiS8_jS5_iiN4cuda3std3__410__identityEEEvT0_T1_T2_T3_T4_T6_E12temp_storage+36];
	min.s32 	%r338, %r337, %r336;
	selp.b32 	%r698, %r338, %r336, %p41;
	bra.uni 	$L__BB1_74;
$L__BB1_58:
	mov.u32 	%r90, %tid.x;
	mul.wide.u32 	%rd34, %r90, 4;
	add.s64 	%rd18, %rd15, %rd34;
	// begin inline asm
	ld.global.nc.u32 %r129, [%rd18];
	// end inline asm
	add.s64 	%rd19, %rd18, 1024;
	// begin inline asm
	ld.global.nc.u32 %r130, [%rd19];
	// end inline asm
	add.s64 	%rd20, %rd18, 2048;
	// begin inline asm
	ld.global.nc.u32 %r131, [%rd20];
	// end inline asm
	add.s64 	%rd21, %rd18, 3072;
	// begin inline asm
	ld.global.nc.u32 %r132, [%rd21];
	// end inline asm
	add.s64 	%rd22, %rd18, 4096;
	// begin inline asm
	ld.global.nc.u32 %r133, [%rd22];
	// end inline asm
	add.s64 	%rd23, %rd18, 5120;
	// begin inline asm
	ld.global.nc.u32 %r134, [%rd23];
	// end inline asm
	add.s64 	%rd24, %rd18, 6144;
	// begin inline asm
	ld.global.nc.u32 %r135, [%rd24];
	// end inline asm
	add.s64 	%rd25, %rd18, 7168;
	// begin inline asm
	ld.global.nc.u32 %r136, [%rd25];
	// end inline asm
	add.s64 	%rd26, %rd18, 8192;
	// begin inline asm
	ld.global.nc.u32 %r137, [%rd26];
	// end inline asm
	add.s64 	%rd27, %rd18, 9216;
	// begin inline asm
	ld.global.nc.u32 %r138, [%rd27];
	// end inline asm
	add.s64 	%rd28, %rd18, 10240;
	// begin inline asm
	ld.global.nc.u32 %r139, [%rd28];
	// end inline asm
	add.s64 	%rd29, %rd18, 11264;
	// begin inline asm
	ld.global.nc.u32 %r140, [%rd29];
	// end inline asm
	add.s64 	%rd30, %rd18, 12288;
	// begin inline asm
	ld.global.nc.u32 %r141, [%rd30];
	// end inline asm
	add.s64 	%rd31, %rd18, 13312;
	// begin inline asm
	ld.global.nc.u32 %r142, [%rd31];
	// end inline asm
	add.s64 	%rd32, %rd18, 14336;
	// begin inline asm
	ld.global.nc.u32 %r143, [%rd32];
	// end inline asm
	add.s64 	%rd33, %rd18, 15360;
	// begin inline asm
	ld.global.nc.u32 %r144, [%rd33];
	// end inline asm
	min.s32 	%r146, %r130, %r129;
	min.s32 	%r147, %r131, %r146;
	min.s32 	%r148, %r132, %r147;
	min.s32 	%r149, %r133, %r148;
	min.s32 	%r150, %r134, %r149;
	min.s32 	%r151, %r135, %r150;
	min.s32 	%r152, %r136, %r151;
	min.s32 	%r153, %r137, %r152;
	min.s32 	%r154, %r138, %r153;
	min.s32 	%r155, %r139, %r154;
	min.s32 	%r156, %r140, %r155;
	min.s32 	%r157, %r141, %r156;
	min.s32 	%r158, %r142, %r157;
	min.s32 	%r159, %r143, %r158;
	min.s32 	%r697, %r144, %r159;
	add.s32 	%r92, %r127, -4096;
	setp.lt.u32 	%p4, %r92, 4096;
	mov.b32 	%r686, 4096;
	@%p4 bra 	$L__BB1_62;
	mov.b32 	%r686, 4096;
$L__BB1_60:
	add.s32 	%r177, %r90, %r686;
	mul.wide.u32 	%rd51, %r177, 4;
	add.s64 	%rd35, %rd15, %rd51;
	// begin inline asm
	ld.global.nc.u32 %r161, [%rd35];
	// end inline asm
	mul.wide.u32 	%rd52, %r686, 4;
	add.s64 	%rd53, %rd18, %rd52;
	add.s64 	%rd36, %rd53, 1024;
	// begin inline asm
	ld.global.nc.u32 %r162, [%rd36];
	// end inline asm
	add.s64 	%rd37, %rd53, 2048;
	// begin inline asm
	ld.global.nc.u32 %r163, [%rd37];
	// end inline asm
	add.s64 	%rd38, %rd53, 3072;
	// begin inline asm
	ld.global.nc.u32 %r164, [%rd38];
	// end inline asm
	add.s64 	%rd39, %rd53, 4096;
	// begin inline asm
	ld.global.nc.u32 %r165, [%rd39];
	// end inline asm
	add.s64 	%rd40, %rd53, 5120;
	// begin inline asm
	ld.global.nc.u32 %r166, [%rd40];
	// end inline asm
	add.s64 	%rd41, %rd53, 6144;
	// begin inline asm
	ld.global.nc.u32 %r167, [%rd41];
	// end inline asm
	add.s64 	%rd42, %rd53, 7168;
	// begin inline asm
	ld.global.nc.u32 %r168, [%rd42];
	// end inline asm
	add.s64 	%rd43, %rd53, 8192;
	// begin inline asm
	ld.global.nc.u32 %r169, [%rd43];
	// end inline asm
	add.s64 	%rd44, %rd53, 9216;
	// begin inline asm
	ld.global.nc.u32 %r170, [%rd44];
	// end inline asm
	add.s64 	%rd45, %rd53, 10240;
	// begin inline asm
	ld.global.nc.u32 %r171, [%rd45];
	// end inline asm
	add.s64 	%rd46, %rd53, 11264;
	// begin inline asm
	ld.global.nc.u32 %r172, [%rd46];
	// end inline asm
	add.s64 	%rd47, %rd53, 12288;
	// begin inline asm
	ld.global.nc.u32 %r173, [%rd47];
	// end inline asm
	add.s64 	%rd48, %rd53, 13312;
	// begin inline asm
	ld.global.nc.u32 %r174, [%rd48];
	// end inline asm
	add.s64 	%rd49, %rd53, 14336;
	// begin inline asm
	ld.global.nc.u32 %r175, [%rd49];
	// end inline asm
	add.s64 	%rd50, %rd53, 15360;
	// begin inline asm
	ld.global.nc.u32 %r176, [%rd50];
	// end inline asm
	min.s32 	%r178, %r161, %r697;
	min.s32 	%r179, %r162, %r178;
	min.s32 	%r180, %r163, %r179;
	min.s32 	%r181, %r164, %r180;
	min.s32 	%r182, %r165, %r181;
	min.s32 	%r183, %r166, %r182;
	min.s32 	%r184, %r167, %r183;
	min.s32 	%r185, %r168, %r184;
	min.s32 	%r186, %r169, %r185;
	min.s32 	%r187, %r170, %r186;
	min.s32 	%r188, %r171, %r187;
	min.s32 	%r189, %r172, %r188;
	min.s32 	%r190, %r173, %r189;
	min.s32 	%r191, %r174, %r190;
	min.s32 	%r192, %r175, %r191;
	min.s32 	%r697, %r176, %r192;
	sub.s32 	%r193, %r127, %r686;
	setp.lt.u32 	%p5, %r193, 4096;
	@%p5 bra 	$L__BB1_70;
	add.s32 	%r686, %r686, 4096;
	setp.le.u32 	%p6, %r686, %r92;
	@%p6 bra 	$L__BB1_60;
$L__BB1_62:
	setp.le.u32 	%p7, %r127, %r686;
	@%p7 bra 	$L__BB1_70;
	sub.s32 	%r99, %r127, %r686;
	setp.ge.s32 	%p8, %r90, %r99;
	@%p8 bra 	$L__BB1_70;
	not.b32 	%r195, %r90;
	add.s32 	%r196, %r127, %r195;
	sub.s32 	%r100, %r196, %r686;
	and.b32  	%r197, %r100, 768;
	setp.eq.s32 	%p9, %r197, 768;
	mov.u32 	%r691, %r90;
	@%p9 bra 	$L__BB1_67;
	add.s32 	%r688, %r90, %r686;
	shr.u32 	%r198, %r100, 8;
	add.s32 	%r199, %r198, 1;
	and.b32  	%r200, %r199, 3;
	neg.s32 	%r687, %r200;
	mov.u32 	%r691, %r90;
$L__BB1_66:
	.pragma "nounroll";
	mul.wide.u32 	%rd55, %r688, 4;
	add.s64 	%rd54, %rd15, %rd55;
	// begin inline asm
	ld.global.nc.u32 %r201, [%rd54];
	// end inline asm
	min.s32 	%r697, %r201, %r697;
	add.s32 	%r691, %r691, 256;
	add.s32 	%r688, %r688, 256;
	add.s32 	%r687, %r687, 1;
	setp.ne.s32 	%p10, %r687, 0;
	@%p10 bra 	$L__BB1_66;
$L__BB1_67:
	setp.lt.u32 	%p11, %r100, 768;
	@%p11 bra 	$L__BB1_70;
	add.s32 	%r695, %r691, 512;
	add.s32 	%r694, %r691, %r686;
$L__BB1_69:
	mul.wide.u32 	%rd60, %r694, 4;
	add.s64 	%rd56, %rd15, %rd60;
	// begin inline asm
	ld.global.nc.u32 %r202, [%rd56];
	// end inline asm
	min.s32 	%r206, %r202, %r697;
	add.s32 	%r207, %r694, 256;
	mul.wide.u32 	%rd61, %r207, 4;
	add.s64 	%rd57, %rd15, %rd61;
	// begin inline asm
	ld.global.nc.u32 %r203, [%rd57];
	// end inline asm
	min.s32 	%r208, %r203, %r206;
	add.s32 	%r209, %r694, 512;
	mul.wide.u32 	%rd62, %r209, 4;
	add.s64 	%rd58, %rd15, %rd62;
	// begin inline asm
	ld.global.nc.u32 %r204, [%rd58];
	// end inline asm
	min.s32 	%r210, %r204, %r208;
	add.s32 	%r211, %r694, 768;
	mul.wide.u32 	%rd63, %r211, 4;
	add.s64 	%rd59, %rd15, %rd63;
	// begin inline asm
	ld.global.nc.u32 %r205, [%rd59];
	// end inline asm
	min.s32 	%r697, %r205, %r210;
	add.s32 	%r120, %r695, 1024;
	add.s32 	%r212, %r695, 512;
	add.s32 	%r694, %r694, 1024;
	setp.lt.s32 	%p12, %r212, %r99;
	mov.u32 	%r695, %r120;
	@%p12 bra 	$L__BB1_69;
$L__BB1_70:
	// begin inline asm
	mov.u32 %r213, %laneid;
	// end inline asm
	mov.b32 	%r216, 1;
	mov.b32 	%r237, 31;
	mov.b32 	%r238, -1;
	// begin inline asm
	shfl.sync.down.b32 %r214, %r697, %r216, %r237, %r238;
	// end inline asm
	setp.gt.s32 	%p13, %r213, 30;
	min.s32 	%r239, %r214, %r697;
	selp.b32 	%r220, %r697, %r239, %p13;
	mov.b32 	%r221, 2;
	// begin inline asm
	shfl.sync.down.b32 %r219, %r220, %r221, %r237, %r238;
	// end inline asm
	setp.gt.s32 	%p14, %r213, 29;
	min.s32 	%r240, %r219, %r220;
	selp.b32 	%r225, %r220, %r240, %p14;
	mov.b32 	%r226, 4;
	// begin inline asm
	shfl.sync.down.b32 %r224, %r225, %r226, %r237, %r238;
	// end inline asm
	setp.gt.s32 	%p15, %r213, 27;
	min.s32 	%r241, %r224, %r225;
	selp.b32 	%r230, %r225, %r241, %p15;
	mov.b32 	%r231, 8;
	// begin inline asm
	shfl.sync.down.b32 %r229, %r230, %r231, %r237, %r238;
	// end inline asm
	setp.gt.s32 	%p16, %r213, 23;
	min.s32 	%r242, %r229, %r230;
	selp.b32 	%r235, %r230, %r242, %p16;
	mov.b32 	%r236, 16;
	// begin inline asm
	shfl.sync.down.b32 %r234, %r235, %r236, %r237, %r238;
	// end inline asm
	setp.gt.s32 	%p17, %r213, 15;
	min.s32 	%r123, %r234, %r235;
	selp.b32 	%r698, %r235, %r123, %p17;
	setp.ne.s32 	%p18, %r213, 0;
	@%p18 bra 	$L__BB1_72;
	shr.u32 	%r243, %r90, 3;
	and.b32  	%r244, %r243, 124;
	mov.u32 	%r245, _ZZN3cub18CUB_300001_SM_10006detail6reduce28DeviceReduceSingleTileKernelINS2_10policy_hubIij9CustomMinE10Policy1000EPiS8_jS5_iiN4cuda3std3__410__identityEEEvT0_T1_T2_T3_T4_T6_E12temp_storage;
	add.s32 	%r246, %r245, %r244;
	st.shared.u32 	[%r246+8], %r123;
$L__BB1_72:
	bar.sync 	0;
	setp.ne.s32 	%p19, %r90, 0;
	@%p19 bra 	$L__BB1_74;
	ld.shared.u32 	%r247, [_ZZN3cub18CUB_300001_SM_10006detail6reduce28DeviceReduceSingleTileKernelINS2_10policy_hubIij9CustomMinE10Policy1000EPiS8_jS5_iiN4cuda3std3__410__identityEEEvT0_T1_T2_T3_T4_T6_E12temp_storage+12];
	min.s32 	%r248, %r247, %r698;
	ld.shared.u32 	%r249, [_ZZN3cub18CUB_300001_SM_10006detail6reduce28DeviceReduceSingleTileKernelINS2_10policy_hubIij9CustomMinE10Policy1000EPiS8_jS5_iiN4cuda3std3__410__identityEEEvT0_T1_T2_T3_T4_T6_E12temp_storage+16];
	min.s32 	%r250, %r249, %r248;
	ld.shared.u32 	%r251, [_ZZN3cub18CUB_300001_SM_10006detail6reduce28DeviceReduceSingleTileKernelINS2_10policy_hubIij9CustomMinE10Policy1000EPiS8_jS5_iiN4cuda3std3__410__identityEEEvT0_T1_T2_T3_T4_T6_E12temp_storage+20];
	min.s32 	%r252, %r251, %r250;
	ld.shared.u32 	%r253, [_ZZN3cub18CUB_300001_SM_10006detail6reduce28DeviceReduceSingleTileKernelINS2_10policy_hubIij9CustomMinE10Policy1000EPiS8_jS5_iiN4cuda3std3__410__identityEEEvT0_T1_T2_T3_T4_T6_E12temp_storage+24];
	min.s32 	%r254, %r253, %r252;
	ld.shared.u32 	%r255, [_ZZN3cub18CUB_300001_SM_10006detail6reduce28DeviceReduceSingleTileKernelINS2_10policy_hubIij9CustomMinE10Policy1000EPiS8_jS5_iiN4cuda3std3__410__identityEEEvT0_T1_T2_T3_T4_T6_E12temp_storage+28];
	min.s32 	%r256, %r255, %r254;
	ld.shared.u32 	%r257, [_ZZN3cub18CUB_300001_SM_10006detail6reduce28DeviceReduceSingleTileKernelINS2_10policy_hubIij9CustomMinE10Policy1000EPiS8_jS5_iiN4cuda3std3__410__identityEEEvT0_T1_T2_T3_T4_T6_E12temp_storage+32];
	min.s32 	%r258, %r257, %r256;
	ld.shared.u32 	%r259, [_ZZN3cub18CUB_300001_SM_10006detail6reduce28DeviceReduceSingleTileKernelINS2_10policy_hubIij9CustomMinE10Policy1000EPiS8_jS5_iiN4cuda3std3__410__identityEEEvT0_T1_T2_T3_T4_T6_E12temp_storage+36];
	min.s32 	%r698, %r259, %r258;
$L__BB1_74:
	mov.u32 	%r643, %tid.x;
	setp.ne.s32 	%p95, %r643, 0;
	@%p95 bra 	$L__BB1_76;
	min.s32 	%r644, %r698, %r128;
	st.global.u32 	[%rd1], %r644;
$L__BB1_76:
	ret;

}
	// .globl	_ZN3cub18CUB_300001_SM_10006detail6reduce18DeviceReduceKernelINS2_10policy_hubIij9CustomMinE10Policy1000EPijS5_iN4cuda3std3__410__identityEEEvT0_PT3_T1_NS0_13GridEvenShareISG_EET2_T4_
.visible .entry _ZN3cub18CUB_300001_SM_10006detail6reduce18DeviceReduceKernelINS2_10policy_hubIij9CustomMinE10Policy1000EPijS5_iN4cuda3std3__410__identityEEEvT0_PT3_T1_NS0_13GridEvenShareISG_EET2_T4_(
	.param .u64 .ptr .align 1 _ZN3cub18CUB_300001_SM_10006detail6reduce18DeviceReduceKernelINS2_10policy_hubIij9CustomMinE10Policy1000EPijS5_iN4cuda3std3__410__identityEEEvT0_PT3_T1_NS0_13GridEvenShareISG_EET2_T4__param_0,
	.param .u64 .ptr .align 1 _ZN3cub18CUB_300001_SM_10006detail6reduce18DeviceReduceKernelINS2_10policy_hubIij9CustomMinE10Policy1000EPijS5_iN4cuda3std3__410__identityEEEvT0_PT3_T1_NS0_13GridEvenShareISG_EET2_T4__param_1,
	.param .u32 _ZN3cub18CUB_300001_SM_10006detail6reduce18DeviceReduceKernelINS2_10policy_hubIij9CustomMinE10Policy1000EPijS5_iN4cuda3std3__410__identityEEEvT0_PT3_T1_NS0_13GridEvenShareISG_EET2_T4__param_2,
	.param .align 4 .b8 _ZN3cub18CUB_300001_SM_10006detail6reduce18DeviceReduceKernelINS2_10policy_hubIij9CustomMinE10Policy1000EPijS5_iN4cuda3std3__410__identityEEEvT0_PT3_T1_NS0_13GridEvenShareISG_EET2_T4__param_3[40],
	.param .align 1 .b8 _ZN3cub18CUB_300001_SM_10006detail6reduce18DeviceReduceKernelINS2_10policy_hubIij9CustomMinE10Policy1000EPijS5_iN4cuda3std3__410__identityEEEvT0_PT3_T1_NS0_13GridEvenShareISG_EET2_T4__param_4[1],
	.param .align 1 .b8 _ZN3cub18CUB_300001_SM_10006detail6reduce18DeviceReduceKernelINS2_10policy_hubIij9CustomMinE10Policy1000EPijS5_iN4cuda3std3__410__identityEEEvT0_PT3_T1_NS0_13GridEvenShareISG_EET2_T4__param_5[1]
)
.maxntid 256
{
	.reg .pred 	%p<95>;
	.reg .b32 	%r<752>;
	.reg .b64 	%rd<112>;
	// demoted variable
	.shared .align 4 .b8 _ZZN3cub18CUB_300001_SM_10006detail6reduce18DeviceReduceKernelINS2_10policy_hubIij9CustomMinE10Policy1000EPijS5_iN4cuda3std3__410__identityEEEvT0_PT3_T1_NS0_13GridEvenShareISG_EET2_T4_E12temp_storage[44];
	ld.param.u32 	%r1, [_ZN3cub18CUB_300001_SM_10006detail6reduce18DeviceReduceKernelINS2_10policy_hubIij9CustomMinE10Policy1000EPijS5_iN4cuda3std3__410__identityEEEvT0_PT3_T1_NS0_13GridEvenShareISG_EET2_T4__param_3+20];
	ld.param.u64 	%rd1, [_ZN3cub18CUB_300001_SM_10006detail6reduce18DeviceReduceKernelINS2_10policy_hubIij9CustomMinE10Policy1000EPijS5_iN4cuda3std3__410__identityEEEvT0_PT3_T1_NS0_13GridEvenShareISG_EET2_T4__param_0];
	ld.param.u32 	%r2, [_ZN3cub18CUB_300001_SM_10006detail6reduce18DeviceReduceKernelINS2_10policy_hubIij9CustomMinE10Policy1000EPijS5_iN4cuda3std3__410__identityEEEvT0_PT3_T1_NS0_13GridEvenShareISG_EET2_T4__param_3+24];
	mov.u32 	%r3, %ctaid.x;
	shl.b32 	%r4, %r2, 12;
	shl.b32 	%r5, %r3, 12;
	and.b64  	%rd3, %rd1, 15;
	setp.ne.s64 	%p1, %rd3, 0;
	@%p1 bra 	$L__BB2_36;
	sub.s32 	%r6, %r1, %r5;
	setp.gt.u32 	%p48, %r6, 4095;
	@%p48 bra 	$L__BB2_20;
	mov.u32 	%r7, %tid.x;
	setp.ge.u32 	%p65, %r7, %r6;
	mov.b32 	%r705, 0;
	mov.u32 	%r699, %r7;
	@%p65 bra 	$L__BB2_4;
	add.s32 	%r562, %r5, %r7;
	mul.wide.u32 	%rd97, %r562, 4;
	add.s64 	%rd96, %rd1, %rd97;
	// begin inline asm
	ld.global.nc.u32 %r705, [%rd96];
	// end inline asm
	add.s32 	%r699, %r7, 256;
$L__BB2_4:
	setp.ge.u32 	%p66, %r699, %r6;
	@%p66 bra 	$L__BB2_11;
	not.b32 	%r564, %r699;
	add.s32 	%r12, %r1, %r564;
	and.b32  	%r565, %r12, 768;
	setp.eq.s32 	%p67, %r565, 768;
	@%p67 bra 	$L__BB2_8;
	add.s32 	%r696, %r699, %r5;
	shr.u32 	%r566, %r12, 8;
	add.s32 	%r567, %r566, 1;
	and.b32  	%r568, %r567, 3;
	neg.s32 	%r695, %r568;
$L__BB2_7:
	.pragma "nounroll";
	mul.wide.u32 	%rd99, %r696, 4;
	add.s64 	%rd98, %rd1, %rd99;
	// begin inline asm
	ld.global.nc.u32 %r569, [%rd98];
	// end inline asm
	min.s32 	%r705, %r569, %r705;
	add.s32 	%r699, %r699, 256;
	add.s32 	%r696, %r696, 256;
	add.s32 	%r695, %r695, 1;
	setp.ne.s32 	%p68, %r695, 0;
	@%p68 bra 	$L__BB2_7;
$L__BB2_8:
	sub.s32 	%r570, %r12, %r5;
	setp.lt.u32 	%p69, %r570, 768;
	@%p69 bra 	$L__BB2_11;
	add.s32 	%r703, %r699, 512;
	add.s32 	%r702, %r699, %r5;
$L__BB2_10:
	mul.wide.u32 	%rd104, %r702, 4;
	add.s64 	%rd100, %rd1, %rd104;
	// begin inline asm
	ld.global.nc.u32 %r571, [%rd100];
	// end inline asm
	min.s32 	%r575, %r571, %r705;
	add.s32 	%r576, %r702, 256;
	mul.wide.u32 	%rd105, %r576, 4;
	add.s64 	%rd101, %rd1, %rd105;
	// begin inline asm
	ld.global.nc.u32 %r572, [%rd101];
	// end inline asm
	min.s32 	%r577, %r572, %r575;
	add.s32 	%r578, %r702, 512;
	mul.wide.u32 	%rd106, %r578, 4;
	add.s64 	%rd102, %rd1, %rd106;
	// begin inline asm
	ld.global.nc.u32 %r573, [%rd102];
	// end inline asm
	min.s32 	%r579, %r573, %r577;
	add.s32 	%r580, %r702, 768;
	mul.wide.u32 	%rd107, %r580, 4;
	add.s64 	%rd103, %rd1, %rd107;
	// begin inline asm
	ld.global.nc.u32 %r574, [%rd103];
	// end inline asm
	min.s32 	%r705, %r574, %r579;
	add.s32 	%r32, %r703, 1024;
	add.s32 	%r581, %r703, 512;
	add.s32 	%r702, %r702, 1024;
	setp.lt.s32 	%p70, %r581, %r6;
	mov.u32 	%r703, %r32;
	@%p70 bra 	$L__BB2_10;
$L__BB2_11:
	setp.lt.u32 	%p71, %r6, 256;
	@%p71 bra 	$L__BB2_16;
	// begin inline asm
	mov.u32 %r645, %laneid;
	// end inline asm
	mov.b32 	%r648, 1;
	mov.b32 	%r669, 31;
	mov.b32 	%r670, -1;
	// begin inline asm
	shfl.sync.down.b32 %r646, %r705, %r648, %r669, %r670;
	// end inline asm
	setp.gt.s32 	%p87, %r645, 30;
	min.s32 	%r671, %r646, %r705;
	selp.b32 	%r652, %r705, %r671, %p87;
	mov.b32 	%r653, 2;
	// begin inline asm
	shfl.sync.down.b32 %r651, %r652, %r653, %r669, %r670;
	// end inline asm
	setp.gt.s32 	%p88, %r645, 29;
	min.s32 	%r672, %r651, %r652;
	selp.b32 	%r657, %r652, %r672, %p88;
	mov.b32 	%r658, 4;
	// begin inline asm
	shfl.sync.down.b32 %r656, %r657, %r658, %r669, %r670;
	// end inline asm
	setp.gt.s32 	%p89, %r645, 27;
	min.s32 	%r673, %r656, %r657;
	selp.b32 	%r662, %r657, %r673, %p89;
	mov.b32 	%r663, 8;
	// begin inline asm
	shfl.sync.down.b32 %r661, %r662, %r663, %r669, %r670;
	// end inline asm
	setp.gt.s32 	%p90, %r645, 23;
	min.s32 	%r674, %r661, %r662;
	selp.b32 	%r667, %r662, %r674, %p90;
	mov.b32 	%r668, 16;
	// begin inline asm
	shfl.sync.down.b32 %r666, %r667, %r668, %r669, %r670;
	// end inline asm
	setp.gt.s32 	%p91, %r645, 15;
	min.s32 	%r35, %r666, %r667;
	selp.b32 	%r751, %r667, %r35, %p91;
	setp.ne.s32 	%p92, %r645, 0;
	@%p92 bra 	$L__BB2_14;
	shr.u32 	%r675, %r7, 3;
	and.b32  	%r676, %r675, 124;
	mov.u32 	%r677, _ZZN3cub18CUB_300001_SM_10006detail6reduce18DeviceReduceKernelINS2_10policy_hubIij9CustomMinE10Policy1000EPijS5_iN4cuda3std3__410__identityEEEvT0_PT3_T1_NS0_13GridEvenShareISG_EET2_T4_E12temp_storage;
	add.s32 	%r678, %r677, %r676;
	st.shared.u32 	[%r678+8], %r35;
$L__BB2_14:
	bar.sync 	0;
	setp.ne.s32 	%p93, %r7, 0;
	@%p93 bra 	$L__BB2_71;
	ld.shared.u32 	%r679, [_ZZN3cub18CUB_300001_SM_10006detail6reduce18DeviceReduceKernelINS2_10policy_hubIij9CustomMinE10Policy1000EPijS5_iN4cuda3std3__410__identityEEEvT0_PT3_T1_NS0_13GridEvenShareISG_EET2_T4_E12temp_storage+12];
	min.s32 	%r680, %r679, %r751;
	ld.shared.u32 	%r681, [_ZZN3cub18CUB_300001_SM_10006detail6reduce18DeviceReduceKernelINS2_10policy_hubIij9CustomMinE10Policy1000EPijS5_iN4cuda3std3__410__identityEEEvT0_PT3_T1_NS0_13GridEvenShareISG_EET2_T4_E12temp_storage+16];
	min.s32 	%r682, %r681, %r680;
	ld.shared.u32 	%r683, [_ZZN3cub18CUB_300001_SM_10006detail6reduce18DeviceReduceKernelINS2_10policy_hubIij9CustomMinE10Policy1000EPijS5_iN4cuda3std3__410__identityEEEvT0_PT3_T1_NS0_13GridEvenShareISG_EET2_T4_E12temp_storage+20];
	min.s32 	%r684, %r683, %r682;
	ld.shared.u32 	%r685, [_ZZN3cub18CUB_300001_SM_10006detail6reduce18DeviceReduceKernelINS2_10policy_hubIij9CustomMinE10Policy1000EPijS5_iN4cuda3std3__410__identityEEEvT0_PT3_T1_NS0_13GridEvenShareISG_EET2_T4_E12temp_storage+24];
	min.s32 	%r686, %r685, %r684;
	ld.shared.u32 	%r687, [_ZZN3cub18CUB_300001_SM_10006detail6reduce18DeviceReduceKernelINS2_10policy_hubIij9CustomMinE10Policy1000EPijS5_iN4cuda3std3__410__identityEEEvT0_PT3_T1_NS0_13GridEvenShareISG_EET2_T4_E12temp_storage+28];
	min.s32 	%r688, %r687, %r686;
	ld.shared.u32 	%r689, [_ZZN3cub18CUB_300001_SM_10006detail6reduce18DeviceReduceKernelINS2_10policy_hubIij9CustomMinE10Policy1000EPijS5_iN4cuda3std3__410__identityEEEvT0_PT3_T1_NS0_13GridEvenShareISG_EET2_T4_E12temp_storage+32];
	min.s32 	%r690, %r689, %r688;
	ld.shared.u32 	%r691, [_ZZN3cub18CUB_300001_SM_10006detail6reduce18DeviceReduceKernelINS2_10policy_hubIij9CustomMinE10Policy1000EPijS5_iN4cuda3std3__410__identityEEEvT0_PT3_T1_NS0_13GridEvenShareISG_EET2_T4_E12temp_storage+36];
	min.s32 	%r751, %r691, %r690;
	bra.uni 	$L__BB2_71;
$L__BB2_16:
	// begin inline asm
	mov.u32 %r582, %laneid;
	// end inline asm
	and.b32  	%r608, %r7, 992;
	add.s32 	%r609, %r608, 32;
	setp.gt.u32 	%p72, %r609, %r6;
	not.b32 	%r610, %r608;
	add.s32 	%r611, %r6, %r610;
	selp.b32 	%r606, %r611, 31, %p72;
	mov.b32 	%r585, 1;
	mov.b32 	%r607, -1;
	// begin inline asm
	shfl.sync.down.b32 %r583, %r705, %r585, %r606, %r607;
	// end inline asm
	setp.lt.s32 	%p73, %r582, %r606;
	min.s32 	%r612, %r583, %r705;
	selp.b32 	%r589, %r612, %r705, %p73;
	mov.b32 	%r590, 2;
	// begin inline asm
	shfl.sync.down.b32 %r588, %r589, %r590, %r606, %r607;
	// end inline asm
	add.s32 	%r613, %r582, 2;
	setp.gt.s32 	%p74, %r613, %r606;
	min.s32 	%r614, %r588, %r589;
	selp.b32 	%r594, %r589, %r614, %p74;
	mov.b32 	%r595, 4;
	// begin inline asm
	shfl.sync.down.b32 %r593, %r594, %r595, %r606, %r607;
	// end inline asm
	add.s32 	%r615, %r582, 4;
	setp.gt.s32 	%p75, %r615, %r606;
	min.s32 	%r616, %r593, %r594;
	selp.b32 	%r599, %r594, %r616, %p75;
	mov.b32 	%r600, 8;
	// begin inline asm
	shfl.sync.down.b32 %r598, %r599, %r600, %r606, %r607;
	// end inline asm
	add.s32 	%r617, %r582, 8;
	setp.gt.s32 	%p76, %r617, %r606;
	min.s32 	%r618, %r598, %r599;
	selp.b32 	%r604, %r599, %r618, %p76;
	mov.b32 	%r605, 16;
	// begin inline asm
	shfl.sync.down.b32 %r603, %r604, %r605, %r606, %r607;
	// end inline asm
	add.s32 	%r619, %r582, 16;
	setp.gt.s32 	%p77, %r619, %r606;
	min.s32 	%r620, %r603, %r604;
	selp.b32 	%r751, %r604, %r620, %p77;
	setp.ne.s32 	%p78, %r582, 0;
	@%p78 bra 	$L__BB2_18;
	shr.u32 	%r621, %r7, 3;
	and.b32  	%r622, %r621, 124;
	mov.u32 	%r623, _ZZN3cub18CUB_300001_SM_10006detail6reduce18DeviceReduceKernelINS2_10policy_hubIij9CustomMinE10Policy1000EPijS5_iN4cuda3std3__410__identityEEEvT0_PT3_T1_NS0_13GridEvenShareISG_EET2_T4_E12temp_storage;
	add.s32 	%r624, %r623, %r622;
	st.shared.u32 	[%r624+8], %r751;
$L__BB2_18:
	bar.sync 	0;
	setp.ne.s32 	%p79, %r7, 0;
	@%p79 bra 	$L__BB2_71;
	setp.gt.u32 	%p80, %r6, 32;
	ld.shared.u32 	%r625, [_ZZN3cub18CUB_300001_SM_10006detail6reduce18DeviceReduceKernelINS2_10policy_hubIij9CustomMinE10Policy1000EPijS5_iN4cuda3std3__410__identityEEEvT0_PT3_T1_NS0_13GridEvenShareISG_EET2_T4_E12temp_storage+12];
	min.s32 	%r626, %r625, %r751;
	selp.b32 	%r627, %r626, %r751, %p80;
	setp.gt.u32 	%p81, %r6, 64;
	ld.shared.u32 	%r628, [_ZZN3cub18CUB_300001_SM_10006detail6reduce18DeviceReduceKernelINS2_10policy_hubIij9CustomMinE10Policy1000EPijS5_iN4cuda3std3__410__identityEEEvT0_PT3_T1_NS0_13GridEvenShareISG_EET2_T4_E12temp_storage+16];
	min.s32 	%r629, %r628, %r627;
	selp.b32 	%r630, %r629, %r627, %p81;
	setp.gt.u32 	%p82, %r6, 96;
	ld.shared.u32 	%r631, [_ZZN3cub18CUB_300001_SM_10006detail6reduce18DeviceReduceKernelINS2_10policy_hubIij9CustomMinE10Policy1000EPijS5_iN4cuda3std3__410__identityEEEvT0_PT3_T1_NS0_13GridEvenShareISG_EET2_T4_E12temp_storage+20];
	min.s32 	%r632, %r631, %r630;
	selp.b32 	%r633, %r632, %r630, %p82;
	setp.gt.u32 	%p83, %r6, 128;
	ld.shared.u32 	%r634, [_ZZN3cub18CUB_300001_SM_10006detail6reduce18DeviceReduceKernelINS2_10policy_hubIij9CustomMinE10Policy1000EPijS5_iN4cuda3std3__410__identityEEEvT0_PT3_T1_NS0_13GridEvenShareISG_EET2_T4_E12temp_storage+24];
	min.s32 	%r635, %r634, %r633;
	selp.b32 	%r636, %r635, %r633, %p83;
	setp.gt.u32 	%p84, %r6, 160;
	ld.shared.u32 	%r637, [_ZZN3cub18CUB_300001_SM_10006detail6reduce18DeviceReduceKernelINS2_10policy_hubIij9CustomMinE10Policy1000EPijS5_iN4cuda3std3__410__identityEEEvT0_PT3_T1_NS0_13GridEvenShareISG_EET2_T4_E12temp_storage+28];
	min.s32 	%r638, %r637, %r636;
	selp.b32 	%r639, %r638, %r636, %p84;
	setp.gt.u32 	%p85, %r6, 192;
	ld.shared.u32 	%r640, [_ZZN3cub18CUB_300001_SM_10006detail6reduce18DeviceReduceKernelINS2_10policy_hubIij9CustomMinE10Policy1000EPijS5_iN4cuda3std3__410__identityEEEvT0_PT3_T1_NS0_13GridEvenShareISG_EET2_T4_E12temp_storage+32];
	min.s32 	%r641, %r640, %r639;
	selp.b32 	%r642, %r641, %r639, %p85;
	setp.gt.u32 	%p86, %r6, 224;
	ld.shared.u32 	%r643, [_ZZN3cub18CUB_300001_SM_10006detail6reduce18DeviceReduceKernelINS2_10policy_hubIij9CustomMinE10Policy1000EPijS5_iN4cuda3std3__410__identityEEEvT0_PT3_T1_NS0_13GridEvenShareISG_EET2_T4_E12temp_storage+36];
	min.s32 	%r644, %r643, %r642;
	selp.b32 	%r751, %r644, %r642, %p86;
	bra.uni 	$L__BB2_71;
$L__BB2_20:
	mov.u32 	%r40, %tid.x;
	shl.b32 	%r41, %r40, 2;
	add.s32 	%r426, %r5, %r41;
	mul.wide.u32 	%rd72, %r426, 4;
	add.s64 	%rd62, %rd1, %rd72;
	// begin inline asm
	ld.global.nc.v2.u64 {%rd60, %rd61}, [%rd62];
	// end inline asm
	mov.b64 	{%r427, %r428}, %rd61;
	mov.b64 	{%r429, %r430}, %rd60;
	add.s64 	%rd65, %rd62, 4096;
	// begin inline asm
	ld.global.nc.v2.u64 {%rd63, %rd64}, [%rd65];
	// end inline asm
	mov.b64 	{%r431, %r432}, %rd64;
	mov.b64 	{%r433, %r434}, %rd63;
	add.s64 	%rd68, %rd62, 8192;
	// begin inline asm
	ld.global.nc.v2.u64 {%rd66, %rd67}, [%rd68];
	// end inline asm
	mov.b64 	{%r435, %r436}, %rd67;
	mov.b64 	{%r437, %r438}, %rd66;
	add.s64 	%rd71, %rd62, 12288;
	// begin inline asm
	ld.global.nc.v2.u64 {%rd69, %rd70}, [%rd71];
	// end inline asm
	mov.b64 	{%r439, %r440}, %rd70;
	mov.b64 	{%r441, %r442}, %rd69;
	min.s32 	%r443, %r430, %r429;
	min.s32 	%r444, %r427, %r443;
	min.s32 	%r445, %r428, %r444;
	min.s32 	%r446, %r433, %r445;
	min.s32 	%r447, %r434, %r446;
	min.s32 	%r448, %r431, %r447;
	min.s32 	%r449, %r432, %r448;
	min.s32 	%r450, %r437, %r449;
	min.s32 	%r451, %r438, %r450;
	min.s32 	%r452, %r435, %r451;
	min.s32 	%r453, %r436, %r452;
	min.s32 	%r454, %r441, %r453;
	min.s32 	%r455, %r442, %r454;
	min.s32 	%r456, %r439, %r455;
	min.s32 	%r721, %r440, %r456;
	setp.lt.u32 	%p49, %r6, %r4;
	@%p49 bra 	$L__BB2_32;
	add.s32 	%r43, %r4, %r5;
	add.s32 	%r707, %r43, 256;
	add.s32 	%r706, %r43, %r40;
	mov.b32 	%r708, 0;
$L__BB2_22:
	add.s32 	%r5, %r5, %r4;
	add.s32 	%r458, %r1, -4096;
	setp.gt.u32 	%p50, %r5, %r458;
	@%p50 bra 	$L__BB2_24;
	add.s32 	%r459, %r5, %r41;
	mul.wide.u32 	%rd85, %r459, 4;
	add.s64 	%rd75, %rd1, %rd85;
	// begin inline asm
	ld.global.nc.v2.u64 {%rd73, %rd74}, [%rd75];
	// end inline asm
	mov.b64 	{%r460, %r461}, %rd74;
	mov.b64 	{%r462, %r463}, %rd73;
	add.s64 	%rd78, %rd75, 4096;
	// begin inline asm
	ld.global.nc.v2.u64 {%rd76, %rd77}, [%rd78];
	// end inline asm
	mov.b64 	{%r464, %r465}, %rd77;
	mov.b64 	{%r466, %r467}, %rd76;
	add.s64 	%rd81, %rd75, 8192;
	// begin inline asm
	ld.global.nc.v2.u64 {%rd79, %rd80}, [%rd81];
	// end inline asm
	mov.b64 	{%r468, %r469}, %rd80;
	mov.b64 	{%r470, %r471}, %rd79;
	add.s64 	%rd84, %rd75, 12288;
	// begin inline asm
	ld.global.nc.v2.u64 {%rd82, %rd83}, [%rd84];
	// end inline asm
	mov.b64 	{%r472, %r473}, %rd83;
	mov.b64 	{%r474, %r475}, %rd82;
	min.s32 	%r476, %r462, %r721;
	min.s32 	%r477, %r463, %r476;
	min.s32 	%r478, %r460, %r477;
	min.s32 	%r479, %r461, %r478;
	min.s32 	%r480, %r466, %r479;
	min.s32 	%r481, %r467, %r480;
	min.s32 	%r482, %r464, %r481;
	min.s32 	%r483, %r465, %r482;
	min.s32 	%r484, %r470, %r483;
	min.s32 	%r485, %r471, %r484;
	min.s32 	%r486, %r468, %r485;
	min.s32 	%r487, %r469, %r486;
	min.s32 	%r488, %r474, %r487;
	min.s32 	%r489, %r475, %r488;
	min.s32 	%r490, %r472, %r489;
	min.s32 	%r721, %r473, %r490;
	sub.s32 	%r491, %r1, %r5;
	setp.lt.u32 	%p51, %r491, %r4;
	add.s32 	%r708, %r708, 1;
	add.s32 	%r707, %r707, %r4;
	add.s32 	%r706, %r706, %r4;
	@%p51 bra 	$L__BB2_32;
	bra.uni 	$L__BB2_22;
$L__BB2_24:
	setp.le.u32 	%p52, %r1, %r5;
	@%p52 bra 	$L__BB2_32;
	sub.s32 	%r56, %r1, %r5;
	setp.ge.s32 	%p53, %r40, %r56;
	@%p53 bra 	$L__BB2_32;
	not.b32 	%r493, %r40;
	add.s32 	%r494, %r1, %r493;
	sub.s32 	%r495, %r494, %r43;
	mul.lo.s32 	%r496, %r2, %r708;
	shl.b32 	%r497, %r496, 12;
	sub.s32 	%r57, %r495, %r497;
	shr.u32 	%r498, %r494, 8;
	add.s32 	%r58, %r498, 1;
	and.b32  	%r499, %r494, 768;
	setp.eq.s32 	%p54, %r499, 768;
	mov.u32 	%r715, %r40;
	@%p54 bra 	$L__BB2_29;
	and.b32  	%r500, %r58, 3;
	neg.s32 	%r711, %r500;
	mov.u32 	%r715, %r40;
$L__BB2_28:
	.pragma "nounroll";
	mul.wide.u32 	%rd87, %r706, 4;
	add.s64 	%rd86, %rd1, %rd87;
	// begin inline asm
	ld.global.nc.u32 %r501, [%rd86];
	// end inline asm
	min.s32 	%r721, %r501, %r721;
	add.s32 	%r715, %r715, 256;
	add.s32 	%r706, %r706, 256;
	add.s32 	%r711, %r711, 1;
	setp.ne.s32 	%p55, %r711, 0;
	@%p55 bra 	$L__BB2_28;
$L__BB2_29:
	setp.lt.u32 	%p56, %r57, 768;
	@%p56 bra 	$L__BB2_32;
	add.s32 	%r719, %r715, 512;
	add.s32 	%r718, %r715, %r707;
$L__BB2_31:
	add.s32 	%r506, %r718, -256;
	mul.wide.u32 	%rd92, %r506, 4;
	add.s64 	%rd88, %rd1, %rd92;
	// begin inline asm
	ld.global.nc.u32 %r502, [%rd88];
	// end inline asm
	min.s32 	%r507, %r502, %r721;
	mul.wide.u32 	%rd93, %r718, 4;
	add.s64 	%rd89, %rd1, %rd93;
	// begin inline asm
	ld.global.nc.u32 %r503, [%rd89];
	// end inline asm
	min.s32 	%r508, %r503, %r507;
	add.s32 	%r509, %r718, 256;
	mul.wide.u32 	%rd94, %r509, 4;
	add.s64 	%rd90, %rd1, %rd94;
	// begin inline asm
	ld.global.nc.u32 %r504, [%rd90];
	// end inline asm
	min.s32 	%r510, %r504, %r508;
	add.s32 	%r511, %r718, 512;
	mul.wide.u32 	%rd95, %r511, 4;
	add.s64 	%rd91, %rd1, %rd95;
	// begin inline asm
	ld.global.nc.u32 %r505, [%rd91];
	// end inline asm
	min.s32 	%r721, %r505, %r510;
	add.s32 	%r77, %r719, 1024;
	add.s32 	%r512, %r719, 512;
	add.s32 	%r718, %r718, 1024;
	setp.lt.s32 	%p57, %r512, %r56;
	mov.u32 	%r719, %r77;
	@%p57 bra 	$L__BB2_31;
$L__BB2_32:
	// begin inline asm
	mov.u32 %r513, %laneid;
	// end inline asm
	mov.b32 	%r516, 1;
	mov.b32 	%r537, 31;
	mov.b32 	%r538, -1;
	// begin inline asm
	shfl.sync.down.b32 %r514, %r721, %r516, %r537, %r538;
	// end inline asm
	setp.gt.s32 	%p58, %r513, 30;
	min.s32 	%r539, %r514, %r721;
	selp.b32 	%r520, %r721, %r539, %p58;
	mov.b32 	%r521, 2;
	// begin inline asm
	shfl.sync.down.b32 %r519, %r520, %r521, %r537, %r538;
	// end inline asm
	setp.gt.s32 	%p59, %r513, 29;
	min.s32 	%r540, %r519, %r520;
	selp.b32 	%r525, %r520, %r540, %p59;
	mov.b32 	%r526, 4;
	// begin inline asm
	shfl.sync.down.b32 %r524, %r525, %r526, %r537, %r538;
	// end inline asm
	setp.gt.s32 	%p60, %r513, 27;
	min.s32 	%r541, %r524, %r525;
	selp.b32 	%r530, %r525, %r541, %p60;
	mov.b32 	%r531, 8;
	// begin inline asm
	shfl.sync.down.b32 %r529, %r530, %r531, %r537, %r538;
	// end inline asm
	setp.gt.s32 	%p61, %r513, 23;
	min.s32 	%r542, %r529, %r530;
	selp.b32 	%r535, %r530, %r542, %p61;
	mov.b32 	%r536, 16;
	// begin inline asm
	shfl.sync.down.b32 %r534, %r535, %r536, %r537, %r538;
	// end inline asm
	setp.gt.s32 	%p62, %r513, 15;
	min.s32 	%r80, %r534, %r535;
	selp.b32 	%r751, %r535, %r80, %p62;
	setp.ne.s32 	%p63, %r513, 0;
	@%p63 bra 	$L__BB2_34;
	shr.u32 	%r543, %r40, 3;
	and.b32  	%r544, %r543, 124;
	mov.u32 	%r545, _ZZN3cub18CUB_300001_SM_10006detail6reduce18DeviceReduceKernelINS2_10policy_hubIij9CustomMinE10Policy1000EPijS5_iN4cuda3std3__410__identityEEEvT0_PT3_T1_NS0_13GridEvenShareISG_EET2_T4_E12temp_storage;
	add.s32 	%r546, %r545, %r544;
	st.shared.u32 	[%r546+8], %r80;
$L__BB2_34:
	bar.sync 	0;
	setp.ne.s32 	%p64, %r40, 0;
	@%p64 bra 	$L__BB2_71;
	ld.shared.u32 	%r547, [_ZZN3cub18CUB_300001_SM_10006detail6reduce18DeviceReduceKernelINS2_10policy_hubIij9CustomMinE10Policy1000EPijS5_iN4cuda3std3__410__identityEEEvT0_PT3_T1_NS0_13GridEvenShareISG_EET2_T4_E12temp_storage+12];
	min.s32 	%r548, %r547, %r751;
	ld.shared.u32 	%r549, [_ZZN3cub18CUB_300001_SM_10006detail6reduce18DeviceReduceKernelINS2_10policy_hubIij9CustomMinE10Policy1000EPijS5_iN4cuda3std3__410__identityEEEvT0_PT3_T1_NS0_13GridEvenShareISG_EET2_T4_E12temp_storage+16];
	min.s32 	%r550, %r549, %r548;
	ld.shared.u32 	%r551, [_ZZN3cub18CUB_300001_SM_10006detail6reduce18DeviceReduceKernelINS2_10policy_hubIij9CustomMinE10Policy1000EPijS5_iN4cuda3std3__410__identityEEEvT0_PT3_T1_NS0_13GridEvenShareISG_EET2_T4_E12temp_storage+20];
	min.s32 	%r552, %r551, %r550;
	ld.shared.u32 	%r553, [_ZZN3cub18CUB_300001_SM_10006detail6reduce18DeviceReduceKernelINS2_10policy_hubIij9CustomMinE10Policy1000EPijS5_iN4cuda3std3__410__identityEEEvT0_PT3_T1_NS0_13GridEvenShareISG_EET2_T4_E12temp_storage+24];
	min.s32 	%r554, %r553, %r552;
	ld.shared.u32 	%r555, [_ZZN3cub18CUB_300001_SM_10006detail6reduce18DeviceReduceKernelINS2_10policy_hubIij9CustomMinE10Policy1000EPijS5_iN4cuda3std3__410__identityEEEvT0_PT3_T1_NS0_13GridEvenShareISG_EET2_T4_E12temp_storage+28];
	min.s32 	%r556, %r555, %r554;
	ld.shared.u32 	%r557, [_ZZN3cub18CUB_300001_SM_10006detail6reduce18DeviceReduceKernelINS2_10policy_hubIij9CustomMinE10Policy1000EPijS5_iN4cuda3std3__410__identityEEEvT0_PT3_T1_NS0_13GridEvenShareISG_EET2_T4_E12temp_storage+32];
	min.s32 	%r558, %r557, %r556;
	ld.shared.u32 	%r559, [_ZZN3cub18CUB_300001_SM_10006detail6reduce18DeviceReduceKernelINS2_10policy_hubIij9CustomMinE10Policy1000EPijS5_iN4cuda3std3__410__identityEEEvT0_PT3_T1_NS0_13GridEvenShareISG_EET2_T4_E12temp_storage+36];
	min.s32 	%r751, %r559, %r558;
	bra.uni 	$L__BB2_71;
$L__BB2_36:
	sub.s32 	%r83, %r1, %r5;
	setp.gt.u32 	%p2, %r83, 4095;
	@%p2 bra 	$L__BB2_55;
	mov.u32 	%r84, %tid.x;
	setp.ge.u32 	%p19, %r84, %r83;
	mov.b32 	%r734, 0;
	mov.u32 	%r728, %r84;
	@%p19 bra 	$L__BB2_39;
	add.s32 	%r296, %r5, %r84;
	mul.wide.u32 	%rd49, %r296, 4;
	add.s64 	%rd48, %rd1, %rd49;
	// begin inline asm
	ld.global.nc.u32 %r734, [%rd48];
	// end inline asm
	add.s32 	%r728, %r84, 256;
$L__BB2_39:
	setp.ge.u32 	%p20, %r728, %r83;
	@%p20 bra 	$L__BB2_46;
	not.b32 	%r298, %r728;
	add.s32 	%r89, %r1, %r298;
	and.b32  	%r299, %r89, 768;
	setp.eq.s32 	%p21, %r299, 768;
	@%p21 bra 	$L__BB2_43;
	add.s32 	%r725, %r728, %r5;
	shr.u32 	%r300, %r89, 8;
	add.s32 	%r301, %r300, 1;
	and.b32  	%r302, %r301, 3;
	neg.s32 	%r724, %r302;
$L__BB2_42:
	.pragma "nounroll";
	mul.wide.u32 	%rd51, %r725, 4;
	add.s64 	%rd50, %rd1, %rd51;
	// begin inline asm
	ld.global.nc.u32 %r303, [%rd50];
	// end inline asm
	min.s32 	%r734, %r303, %r734;
	add.s32 	%r728, %r728, 256;
	add.s32 	%r725, %r725, 256;
	add.s32 	%r724, %r724, 1;
	setp.ne.s32 	%p22, %r724, 0;
	@%p22 bra 	$L__BB2_42;
$L__BB2_43:
	sub.s32 	%r304, %r89, %r5;
	setp.lt.u32 	%p23, %r304, 768;
	@%p23 bra 	$L__BB2_46;
	add.s32 	%r732, %r728, 512;
	add.s32 	%r731, %r728, %r5;
$L__BB2_45:
	mul.wide.u32 	%rd56, %r731, 4;
	add.s64 	%rd52, %rd1, %rd56;
	// begin inline asm
	ld.global.nc.u32 %r305, [%rd52];
	// end inline asm
	min.s32 	%r309, %r305, %r734;
	add.s32 	%r310, %r731, 256;
	mul.wide.u32 	%rd57, %r310, 4;
	add.s64 	%rd53, %rd1, %rd57;
	// begin inline asm
	ld.global.nc.u32 %r306, [%rd53];
	// end inline asm
	min.s32 	%r311, %r306, %r309;
	add.s32 	%r312, %r731, 512;
	mul.wide.u32 	%rd58, %r312, 4;
	add.s64 	%rd54, %rd1, %rd58;
	// begin inline asm
	ld.global.nc.u32 %r307, [%rd54];
	// end inline asm
	min.s32 	%r313, %r307, %r311;
	add.s32 	%r314, %r731, 768;
	mul.wide.u32 	%rd59, %r314, 4;
	add.s64 	%rd55, %rd1, %rd59;
	// begin inline asm
	ld.global.nc.u32 %r308, [%rd55];
	// end inline asm
	min.s32 	%r734, %r308, %r313;
	add.s32 	%r109, %r732, 1024;
	add.s32 	%r315, %r732, 512;
	add.s32 	%r731, %r731, 1024;
	setp.lt.s32 	%p24, %r315, %r83;
	mov.u32 	%r732, %r109;
	@%p24 bra 	$L__BB2_45;
$L__BB2_46:
	setp.lt.u32 	%p25, %r83, 256;
	@%p25 bra 	$L__BB2_51;
	// begin inline asm
	mov.u32 %r379, %laneid;
	// end inline asm
	mov.b32 	%r382, 1;
	mov.b32 	%r403, 31;
	mov.b32 	%r404, -1;
	// begin inline asm
	shfl.sync.down.b32 %r380, %r734, %r382, %r403, %r404;
	// end inline asm
	setp.gt.s32 	%p41, %r379, 30;
	min.s32 	%r405, %r380, %r734;
	selp.b32 	%r386, %r734, %r405, %p41;
	mov.b32 	%r387, 2;
	// begin inline asm
	shfl.sync.down.b32 %r385, %r386, %r387, %r403, %r404;
	// end inline asm
	setp.gt.s32 	%p42, %r379, 29;
	min.s32 	%r406, %r385, %r386;
	selp.b32 	%r391, %r386, %r406, %p42;
	mov.b32 	%r392, 4;
	// begin inline asm
	shfl.sync.down.b32 %r390, %r391, %r392, %r403, %r404;
	// end inline asm
	setp.gt.s32 	%p43, %r379, 27;
	min.s32 	%r407, %r390, %r391;
	selp.b32 	%r396, %r391, %r407, %p43;
	mov.b32 	%r397, 8;
	// begin inline asm
	shfl.sync.down.b32 %r395, %r396, %r397, %r403, %r404;
	// end inline asm
	setp.gt.s32 	%p44, %r379, 23;
	min.s32 	%r408, %r395, %r396;
	selp.b32 	%r401, %r396, %r408, %p44;
	mov.b32 	%r402, 16;
	// begin inline asm
	shfl.sync.down.b32 %r400, %r401, %r402, %r403, %r404;
	// end inline asm
	setp.gt.s32 	%p45, %r379, 15;
	min.s32 	%r112, %r400, %r401;
	selp.b32 	%r751, %r401, %r112, %p45;
	setp.ne.s32 	%p46, %r379, 0;
	@%p46 bra 	$L__BB2_49;
	shr.u32 	%r409, %r84, 3;
	and.b32  	%r410, %r409, 124;
	mov.u32 	%r411, _ZZN3cub18CUB_300001_SM_10006detail6reduce18DeviceReduceKernelINS2_10policy_hubIij9CustomMinE10Policy1000EPijS5_iN4cuda3std3__410__identityEEEvT0_PT3_T1_NS0_13GridEvenShareISG_EET2_T4_E12temp_storage;
	add.s32 	%r412, %r411, %r410;
	st.shared.u32 	[%r412+8], %r112;
$L__BB2_49:
	bar.sync 	0;
	setp.ne.s32 	%p47, %r84, 0;
	@%p47 bra 	$L__BB2_71;
	ld.shared.u32 	%r413, [_ZZN3cub18CUB_300001_SM_10006detail6reduce18DeviceReduceKernelINS2_10policy_hubIij9CustomMinE10Policy1000EPijS5_iN4cuda3std3__410__identityEEEvT0_PT3_T1_NS0_13GridEvenShareISG_EET2_T4_E12temp_storage+12];
	min.s32 	%r414, %r413, %r751;
	ld.shared.u32 	%r415, [_ZZN3cub18CUB_300001_SM_10006detail6reduce18DeviceReduceKernelINS2_10policy_hubIij9CustomMinE10Policy1000EPijS5_iN4cuda3std3__410__identityEEEvT0_PT3_T1_NS0_13GridEvenShareISG_EET2_T4_E12temp_storage+16];
	min.s32 	%r416, %r415, %r414;
	ld.shared.u32 	%r417, [_ZZN3cub18CUB_300001_SM_10006detail6reduce18DeviceReduceKernelINS2_10policy_hubIij9CustomMinE10Policy1000EPijS5_iN4cuda3std3__410__identityEEEvT0_PT3_T1_NS0_13GridEvenShareISG_EET2_T4_E12temp_storage+20];
	min.s32 	%r418, %r417, %r416;
	ld.shared.u32 	%r419, [_ZZN3cub18CUB_300001_SM_10006detail6reduce18DeviceReduceKernelINS2_10policy_hubIij9CustomMinE10Policy1000EPijS5_iN4cuda3std3__410__identityEEEvT0_PT3_T1_NS0_13GridEvenShareISG_EET2_T4_E12temp_storage+24];
	min.s32 	%r420, %r419, %r418;
	ld.shared.u32 	%r421, [_ZZN3cub18CUB_300001_SM_10006detail6reduce18DeviceReduceKernelINS2_10policy_hubIij9CustomMinE10Policy1000EPijS5_iN4cuda3std3__410__identityEEEvT0_PT3_T1_NS0_13GridEvenShareISG_EET2_T4_E12temp_storage+28];
	min.s32 	%r422, %r421, %r420;
	ld.shared.u32 	%r423, [_ZZN3cub18CUB_300001_SM_10006detail6reduce18DeviceReduceKernelINS2_10policy_hubIij9CustomMinE10Policy1000EPijS5_iN4cuda3std3__410__identityEEEvT0_PT3_T1_NS0_13GridEvenShareISG_EET2_T4_E12temp_storage+32];
	min.s32 	%r424, %r423, %r422;
	ld.shared.u32 	%r425, [_ZZN3cub18CUB_300001_SM_10006detail6reduce18DeviceReduceKernelINS2_10policy_hubIij9CustomMinE10Policy1000EPijS5_iN4cuda3std3__410__identityEEEvT0_PT3_T1_NS0_13GridEvenShareISG_EET2_T4_E12temp_storage+36];
	min.s32 	%r751, %r425, %r424;
	bra.uni 	$L__BB2_71;
$L__BB2_51:
	// begin inline asm
	mov.u32 %r316, %laneid;
	// end inline asm
	and.b32  	%r342, %r84, 992;
	add.s32 	%r343, %r342, 32;
	setp.gt.u32 	%p26, %r343, %r83;
	not.b32 	%r344, %r342;
	add.s32 	%r345, %r83, %r344;
	selp.b32 	%r340, %r345, 31, %p26;
	mov.b32 	%r319, 1;
	mov.b32 	%r341, -1;
	// begin inline asm
	shfl.sync.down.b32 %r317, %r734, %r319, %r340, %r341;
	// end inline asm
	setp.lt.s32 	%p27, %r316, %r340;
	min.s32 	%r346, %r317, %r734;
	selp.b32 	%r323, %r346, %r734, %p27;
	mov.b32 	%r324, 2;
	// begin inline asm
	shfl.sync.down.b32 %r322, %r323, %r324, %r340, %r341;
	// end inline asm
	add.s32 	%r347, %r316, 2;
	setp.gt.s32 	%p28, %r347, %r340;
	min.s32 	%r348, %r322, %r323;
	selp.b32 	%r328, %r323, %r348, %p28;
	mov.b32 	%r329, 4;
	// begin inline asm
	shfl.sync.down.b32 %r327, %r328, %r329, %r340, %r341;
	// end inline asm
	add.s32 	%r349, %r316, 4;
	setp.gt.s32 	%p29, %r349, %r340;
	min.s32 	%r350, %r327, %r328;
	selp.b32 	%r333, %r328, %r350, %p29;
	mov.b32 	%r334, 8;
	// begin inline asm
	shfl.sync.down.b32 %r332, %r333, %r334, %r340, %r341;
	// end inline asm
	add.s32 	%r351, %r316, 8;
	setp.gt.s32 	%p30, %r351, %r340;
	min.s32 	%r352, %r332, %r333;
	selp.b32 	%r338, %r333, %r352, %p30;
	mov.b32 	%r339, 16;
	// begin inline asm
	shfl.sync.down.b32 %r337, %r338, %r339, %r340, %r341;
	// end inline asm
	add.s32 	%r353, %r316, 16;
	setp.gt.s32 	%p31, %r353, %r340;
	min.s32 	%r354, %r337, %r338;
	selp.b32 	%r751, %r338, %r354, %p31;
	setp.ne.s32 	%p32, %r316, 0;
	@%p32 bra 	$L__BB2_53;
	shr.u32 	%r355, %r84, 3;
	and.b32  	%r356, %r355, 124;
	mov.u32 	%r357, _ZZN3cub18CUB_300001_SM_10006detail6reduce18DeviceReduceKernelINS2_10policy_hubIij9CustomMinE10Policy1000EPijS5_iN4cuda3std3__410__identityEEEvT0_PT3_T1_NS0_13GridEvenShareISG_EET2_T4_E12temp_storage;
	add.s32 	%r358, %r357, %r356;
	st.shared.u32 	[%r358+8], %r751;
$L__BB2_53:
	bar.sync 	0;
	setp.ne.s32 	%p33, %r84, 0;
	@%p33 bra 	$L__BB2_71;
	setp.gt.u32 	%p34, %r83, 32;
	ld.shared.u32 	%r359, [_ZZN3cub18CUB_300001_SM_10006detail6reduce18DeviceReduceKernelINS2_10policy_hubIij9CustomMinE10Policy1000EPijS5_iN4cuda3std3__410__identityEEEvT0_PT3_T1_NS0_13GridEvenShareISG_EET2_T4_E12temp_storage+12];
	min.s32 	%r360, %r359, %r751;
	selp.b32 	%r361, %r360, %r751, %p34;
	setp.gt.u32 	%p35, %r83, 64;
	ld.shared.u32 	%r362, [_ZZN3cub18CUB_300001_SM_10006detail6reduce18DeviceReduceKernelINS2_10policy_hubIij9CustomMinE10Policy1000EPijS5_iN4cuda3std3__410__identityEEEvT0_PT3_T1_NS0_13GridEvenShareISG_EET2_T4_E12temp_storage+16];
	min.s32 	%r363, %r362, %r361;
	selp.b32 	%r364, %r363, %r361, %p35;
	setp.gt.u32 	%p36, %r83, 96;
	ld.shared.u32 	%r365, [_ZZN3cub18CUB_300001_SM_10006detail6reduce18DeviceReduceKernelINS2_10policy_hubIij9CustomMinE10Policy1000EPijS5_iN4cuda3std3__410__identityEEEvT0_PT3_T1_NS0_13GridEvenShareISG_EET2_T4_E12temp_storage+20];
	min.s32 	%r366, %r365, %r364;
	selp.b32 	%r367, %r366, %r364, %p36;
	setp.gt.u32 	%p37, %r83, 128;
	ld.shared.u32 	%r368, [_ZZN3cub18CUB_300001_SM_10006detail6reduce18DeviceReduceKernelINS2_10policy_hubIij9CustomMinE10Policy1000EPijS5_iN4cuda3std3__410__identityEEEvT0_PT3_T1_NS0_13GridEvenShareISG_EET2_T4_E12temp_storage+24];
	min.s32 	%r369, %r368, %r367;
	selp.b32 	%r370, %r369, %r367, %p37;
	setp.gt.u32 	%p38, %r83, 160;
	ld.shared.u32 	%r371, [_ZZN3cub18CUB_300001_SM_10006detail6reduce18DeviceReduceKernelINS2_10policy_hubIij9CustomMinE10Policy1000EPijS5_iN4cuda3std3__410__identityEEEvT0_PT3_T1_NS0_13GridEvenShareISG_EET2_T4_E12temp_storage+28];
	min.s32 	%r372, %r371, %r370;
	selp.b32 	%r373, %r372, %r370, %p38;
	setp.gt.u32 	%p39, %r83, 192;
	ld.shared.u32 	%r374, [_ZZN3cub18CUB_300001_SM_10006detail6reduce18DeviceReduceKernelINS2_10policy_hubIij9CustomMinE10Policy1000EPijS5_iN4cuda3std3__410__identityEEEvT0_PT3_T1_NS0_13GridEvenShareISG_EET2_T4_E12temp_storage+32];
	min.s32 	%r375, %r374, %r373;
	selp.b32 	%r376, %r375, %r373, %p39;
	setp.gt.u32 	%p40, %r83, 224;
	ld.shared.u32 	%r377, [_ZZN3cub18CUB_300001_SM_10006detail6reduce18DeviceReduceKernelINS2_10policy_hubIij9CustomMinE10Policy1000EPijS5_iN4cuda3std3__410__identityEEEvT0_PT3_T1_NS0_13GridEvenShareISG_EET2_T4_E12temp_storage+36];
	min.s32 	%r378, %r377, %r376;
	selp.b32 	%r751, %r378, %r376, %p40;
	bra.uni 	$L__BB2_71;
$L__BB2_55:
	mov.u32 	%r117, %tid.x;
	add.s32 	%r176, %r117, %r5;
	mul.wide.u32 	%rd20, %r176, 4;
	add.s64 	%rd4, %rd1, %rd20;
	// begin inline asm
	ld.global.nc.u32 %r160, [%rd4];
	// end inline asm
	add.s64 	%rd5, %rd4, 1024;
	// begin inline asm
	ld.global.nc.u32 %r161, [%rd5];
	// end inline asm
	add.s64 	%rd6, %rd4, 2048;
	// begin inline asm
	ld.global.nc.u32 %r162, [%rd6];
	// end inline asm
	add.s64 	%rd7, %rd4, 3072;
	// begin inline asm
	ld.global.nc.u32 %r163, [%rd7];
	// end inline asm
	add.s64 	%rd8, %rd4, 4096;
	// begin inline asm
	ld.global.nc.u32 %r164, [%rd8];
	// end inline asm
	add.s64 	%rd9, %rd4, 5120;
	// begin inline asm
	ld.global.nc.u32 %r165, [%rd9];
	// end inline asm
	add.s64 	%rd10, %rd4, 6144;
	// begin inline asm
	ld.global.nc.u32 %r166, [%rd10];
	// end inline asm
	add.s64 	%rd11, %rd4, 7168;
	// begin inline asm
	ld.global.nc.u32 %r167, [%rd11];
	// end inline asm
	add.s64 	%rd12, %rd4, 8192;
	// begin inline asm
	ld.global.nc.u32 %r168, [%rd12];
	// end inline asm
	add.s64 	%rd13, %rd4, 9216;
	// begin inline asm
	ld.global.nc.u32 %r169, [%rd13];
	// end inline asm
	add.s64 	%rd14, %rd4, 10240;
	// begin inline asm
	ld.global.nc.u32 %r170, [%rd14];
	// end inline asm
	add.s64 	%rd15, %rd4, 11264;
	// begin inline asm
	ld.global.nc.u32 %r171, [%rd15];
	// end inline asm
	add.s64 	%rd16, %rd4, 12288;
	// begin inline asm
	ld.global.nc.u32 %r172, [%rd16];
	// end inline asm
	add.s64 	%rd17, %rd4, 13312;
	// begin inline asm
	ld.global.nc.u32 %r173, [%rd17];
	// end inline asm
	add.s64 	%rd18, %rd4, 14336;
	// begin inline asm
	ld.global.nc.u32 %r174, [%rd18];
	// end inline asm
	add.s64 	%rd19, %rd4, 15360;
	// begin inline asm
	ld.global.nc.u32 %r175, [%rd19];
	// end inline asm
	min.s32 	%r177, %r161, %r160;
	min.s32 	%r178, %r162, %r177;
	min.s32 	%r179, %r163, %r178;
	min.s32 	%r180, %r164, %r179;
	min.s32 	%r181, %r165, %r180;
	min.s32 	%r182, %r166, %r181;
	min.s32 	%r183, %r167, %r182;
	min.s32 	%r184, %r168, %r183;
	min.s32 	%r185, %r169, %r184;
	min.s32 	%r186, %r170, %r185;
	min.s32 	%r187, %r171, %r186;
	min.s32 	%r188, %r172, %r187;
	min.s32 	%r189, %r173, %r188;
	min.s32 	%r190, %r174, %r189;
	min.s32 	%r750, %r175, %r190;
	setp.lt.u32 	%p3, %r83, %r4;
	@%p3 bra 	$L__BB2_67;
	add.s32 	%r119, %r4, %r5;
	add.s32 	%r736, %r119, 256;
	add.s32 	%r735, %r119, %r117;
	mov.b32 	%r737, 0;
$L__BB2_57:
	add.s32 	%r5, %r5, %r4;
	add.s32 	%r192, %r1, -4096;
	setp.gt.u32 	%p4, %r5, %r192;
	@%p4 bra 	$L__BB2_59;
	add.s32 	%r209, %r117, %r5;
	mul.wide.u32 	%rd37, %r209, 4;
	add.s64 	%rd21, %rd1, %rd37;
	// begin inline asm
	ld.global.nc.u32 %r193, [%rd21];
	// end inline asm
	add.s64 	%rd22, %rd21, 1024;
	// begin inline asm
	ld.global.nc.u32 %r194, [%rd22];
	// end inline asm
	add.s64 	%rd23, %rd21, 2048;
	// begin inline asm
	ld.global.nc.u32 %r195, [%rd23];
	// end inline asm
	add.s64 	%rd24, %rd21, 3072;
	// begin inline asm
	ld.global.nc.u32 %r196, [%rd24];
	// end inline asm
	add.s64 	%rd25, %rd21, 4096;
	// begin inline asm
	ld.global.nc.u32 %r197, [%rd25];
	// end inline asm
	add.s64 	%rd26, %rd21, 5120;
	// begin inline asm
	ld.global.nc.u32 %r198, [%rd26];
	// end inline asm
	add.s64 	%rd27, %rd21, 6144;
	// begin inline asm
	ld.global.nc.u32 %r199, [%rd27];
	// end inline asm
	add.s64 	%rd28, %rd21, 7168;
	// begin inline asm
	ld.global.nc.u32 %r200, [%rd28];
	// end inline asm
	add.s64 	%rd29, %rd21, 8192;
	// begin inline asm
	ld.global.nc.u32 %r201, [%rd29];
	// end inline asm
	add.s64 	%rd30, %rd21, 9216;
	// begin inline asm
	ld.global.nc.u32 %r202, [%rd30];
	// end inline asm
	add.s64 	%rd31, %rd21, 10240;
	// begin inline asm
	ld.global.nc.u32 %r203, [%rd31];
	// end inline asm
	add.s64 	%rd32, %rd21, 11264;
	// begin inline asm
	ld.global.nc.u32 %r204, [%rd32];
	// end inline asm
	add.s64 	%rd33, %rd21, 12288;
	// begin inline asm
	ld.global.nc.u32 %r205, [%rd33];
	// end inline asm
	add.s64 	%rd34, %rd21, 13312;
	// begin inline asm
	ld.global.nc.u32 %r206, [%rd34];
	// end inline asm
	add.s64 	%rd35, %rd21, 14336;
	// begin inline asm
	ld.global.nc.u32 %r207, [%rd35];
	// end inline asm
	add.s64 	%rd36, %rd21, 15360;
	// begin inline asm
	ld.global.nc.u32 %r208, [%rd36];
	// end inline asm
	min.s32 	%r210, %r193, %r750;
	min.s32 	%r211, %r194, %r210;
	min.s32 	%r212, %r195, %r211;
	min.s32 	%r213, %r196, %r212;
	min.s32 	%r214, %r197, %r213;
	min.s32 	%r215, %r198, %r214;
	min.s32 	%r216, %r199, %r215;
	min.s32 	%r217, %r200, %r216;
	min.s32 	%r218, %r201, %r217;
	min.s32 	%r219, %r202, %r218;
	min.s32 	%r220, %r203, %r219;
	min.s32 	%r221, %r204, %r220;
	min.s32 	%r222, %r205, %r221;
	min.s32 	%r223, %r206, %r222;
	min.s32 	%r224, %r207, %r223;
	min.s32 	%r750, %r208, %r224;
	sub.s32 	%r225, %r1, %r5;
	setp.lt.u32 	%p5, %r225, %r4;
	add.s32 	%r737, %r737, 1;
	add.s32 	%r736, %r736, %r4;
	add.s32 	%r735, %r735, %r4;
	@%p5 bra 	$L__BB2_67;
	bra.uni 	$L__BB2_57;
$L__BB2_59:
	setp.le.u32 	%p6, %r1, %r5;
	@%p6 bra 	$L__BB2_67;
	sub.s32 	%r132, %r1, %r5;
	setp.ge.s32 	%p7, %r117, %r132;
	@%p7 bra 	$L__BB2_67;
	not.b32 	%r227, %r117;
	add.s32 	%r228, %r1, %r227;
	sub.s32 	%r229, %r228, %r119;
	mul.lo.s32 	%r230, %r2, %r737;
	shl.b32 	%r231, %r230, 12;
	sub.s32 	%r133, %r229, %r231;
	shr.u32 	%r232, %r228, 8;
	add.s32 	%r134, %r232, 1;
	and.b32  	%r233, %r228, 768;
	setp.eq.s32 	%p8, %r233, 768;
	mov.u32 	%r744, %r117;
	@%p8 bra 	$L__BB2_64;
	and.b32  	%r234, %r134, 3;
	neg.s32 	%r740, %r234;
	mov.u32 	%r744, %r117;
$L__BB2_63:
	.pragma "nounroll";
	mul.wide.u32 	%rd39, %r735, 4;
	add.s64 	%rd38, %rd1, %rd39;
	// begin inline asm
	ld.global.nc.u32 %r235, [%rd38];
	// end inline asm
	min.s32 	%r750, %r235, %r750;
	add.s32 	%r744, %r744, 256;
	add.s32 	%r735, %r735, 256;
	add.s32 	%r740, %r740, 1;
	setp.ne.s32 	%p9, %r740, 0;
	@%p9 bra 	$L__BB2_63;
$L__BB2_64:
	setp.lt.u32 	%p10, %r133, 768;
	@%p10 bra 	$L__BB2_67;
	add.s32 	%r748, %r744, 512;
	add.s32 	%r747, %r744, %r736;
$L__BB2_66:
	add.s32 	%r240, %r747, -256;
	mul.wide.u32 	%rd44, %r240, 4;
	add.s64 	%rd40, %rd1, %rd44;
	// begin inline asm
	ld.global.nc.u32 %r236, [%rd40];
	// end inline asm
	min.s32 	%r241, %r236, %r750;
	mul.wide.u32 	%rd45, %r747, 4;
	add.s64 	%rd41, %rd1, %rd45;
	// begin inline asm
	ld.global.nc.u32 %r237, [%rd41];
	// end inline asm
	min.s32 	%r242, %r237, %r241;
	add.s32 	%r243, %r747, 256;
	mul.wide.u32 	%rd46, %r243, 4;
	add.s64 	%rd42, %rd1, %rd46;
	// begin inline asm
	ld.global.nc.u32 %r238, [%rd42];
	// end inline asm
	min.s32 	%r244, %r238, %r242;
	add.s32 	%r245, %r747, 512;
	mul.wide.u32 	%rd47, %r245, 4;
	add.s64 	%rd43, %rd1, %rd47;
	// begin inline asm
	ld.global.nc.u32 %r239, [%rd43];
	// end inline asm
	min.s32 	%r750, %r239, %r244;
	add.s32 	%r153, %r748, 1024;
	add.s32 	%r246, %r748, 512;
	add.s32 	%r747, %r747, 1024;
	setp.lt.s32 	%p11, %r246, %r132;
	mov.u32 	%r748, %r153;
	@%p11 bra 	$L__BB2_66;
$L__BB2_67:
	// begin inline asm
	mov.u32 %r247, %laneid;
	// end inline asm
	mov.b32 	%r250, 1;
	mov.b32 	%r271, 31;
	mov.b32 	%r272, -1;
	// begin inline asm
	shfl.sync.down.b32 %r248, %r750, %r250, %r271, %r272;
	// end inline asm
	setp.gt.s32 	%p12, %r247, 30;
	min.s32 	%r273, %r248, %r750;
	selp.b32 	%r254, %r750, %r273, %p12;
	mov.b32 	%r255, 2;
	// begin inline asm
	shfl.sync.down.b32 %r253, %r254, %r255, %r271, %r272;
	// end inline asm
	setp.gt.s32 	%p13, %r247, 29;
	min.s32 	%r274, %r253, %r254;
	selp.b32 	%r259, %r254, %r274, %p13;
	mov.b32 	%r260, 4;
	// begin inline asm
	shfl.sync.down.b32 %r258, %r259, %r260, %r271, %r272;
	// end inline asm
	setp.gt.s32 	%p14, %r247, 27;
	min.s32 	%r275, %r258, %r259;
	selp.b32 	%r264, %r259, %r275, %p14;
	mov.b32 	%r265, 8;
	// begin inline asm
	shfl.sync.down.b32 %r263, %r264, %r265, %r271, %r272;
	// end inline asm
	setp.gt.s32 	%p15, %r247, 23;
	min.s32 	%r276, %r263, %r264;
	selp.b32 	%r269, %r264, %r276, %p15;
	mov.b32 	%r270, 16;
	// begin inline asm
	shfl.sync.down.b32 %r268, %r269, %r270, %r271, %r272;
	// end inline asm
	setp.gt.s32 	%p16, %r247, 15;
	min.s32 	%r156, %r268, %r269;
	selp.b32 	%r751, %r269, %r156, %p16;
	setp.ne.s32 	%p17, %r247, 0;
	@%p17 bra 	$L__BB2_69;
	shr.u32 	%r277, %r117, 3;
	and.b32  	%r278, %r277, 124;
	mov.u32 	%r279, _ZZN3cub18CUB_300001_SM_10006detail6reduce18DeviceReduceKernelINS2_10policy_hubIij9CustomMinE10Policy1000EPijS5_iN4cuda3std3__410__identityEEEvT0_PT3_T1_NS0_13GridEvenShareISG_EET2_T4_E12temp_storage;
	add.s32 	%r280, %r279, %r278;
	st.shared.u32 	[%r280+8], %r156;
$L__BB2_69:
	bar.sync 	0;
	setp.ne.s32 	%p18, %r117, 0;
	@%p18 bra 	$L__BB2_71;
	ld.shared.u32 	%r281, [_ZZN3cub18CUB_300001_SM_10006detail6reduce18DeviceReduceKernelINS2_10policy_hubIij9CustomMinE10Policy1000EPijS5_iN4cuda3std3__410__identityEEEvT0_PT3_T1_NS0_13GridEvenShareISG_EET2_T4_E12temp_storage+12];
	min.s32 	%r282, %r281, %r751;
	ld.shared.u32 	%r283, [_ZZN3cub18CUB_300001_SM_10006detail6reduce18DeviceReduceKernelINS2_10policy_hubIij9CustomMinE10Policy1000EPijS5_iN4cuda3std3__410__identityEEEvT0_PT3_T1_NS0_13GridEvenShareISG_EET2_T4_E12temp_storage+16];
	min.s32 	%r284, %r283, %r282;
	ld.shared.u32 	%r285, [_ZZN3cub18CUB_300001_SM_10006detail6reduce18DeviceReduceKernelINS2_10policy_hubIij9CustomMinE10Policy1000EPijS5_iN4cuda3std3__410__identityEEEvT0_PT3_T1_NS0_13GridEvenShareISG_EET2_T4_E12temp_storage+20];
	min.s32 	%r286, %r285, %r284;
	ld.shared.u32 	%r287, [_ZZN3cub18CUB_300001_SM_10006detail6reduce18DeviceReduceKernelINS2_10policy_hubIij9CustomMinE10Policy1000EPijS5_iN4cuda3std3__410__identityEEEvT0_PT3_T1_NS0_13GridEvenShareISG_EET2_T4_E12temp_storage+24];
	min.s32 	%r288, %r287, %r286;
	ld.shared.u32 	%r289, [_ZZN3cub18CUB_300001_SM_10006detail6reduce18DeviceReduceKernelINS2_10policy_hubIij9CustomMinE10Policy1000EPijS5_iN4cuda3std3__410__identityEEEvT0_PT3_T1_NS0_13GridEvenShareISG_EET2_T4_E12temp_storage+28];
	min.s32 	%r290, %r289, %r288;
	ld.shared.u32 	%r291, [_ZZN3cub18CUB_300001_SM_10006detail6reduce18DeviceReduceKernelINS2_10policy_hubIij9CustomMinE10Policy1000EPijS5_iN4cuda3std3__410__identityEEEvT0_PT3_T1_NS0_13GridEvenShareISG_EET2_T4_E12temp_storage+32];
	min.s32 	%r292, %r291, %r290;
	ld.shared.u32 	%r293, [_ZZN3cub18CUB_300001_SM_10006detail6reduce18DeviceReduceKernelINS2_10policy_hubIij9CustomMinE10Policy1000EPijS5_iN4cuda3std3__410__identityEEEvT0_PT3_T1_NS0_13GridEvenShareISG_EET2_T4_E12temp_storage+36];
	min.s32 	%r751, %r293, %r292;
$L__BB2_71:
	mov.u32 	%r692, %tid.x;
	setp.ne.s32 	%p94, %r692, 0;
	@%p94 bra 	$L__BB2_73;
	ld.param.u64 	%rd111, [_ZN3cub18CUB_300001_SM_10006detail6reduce18DeviceReduceKernelINS2_10policy_hubIij9CustomMinE10Policy1000EPijS5_iN4cuda3std3__410__identityEEEvT0_PT3_T1_NS0_13GridEvenShareISG_EET2_T4__param_1];
	cvta.to.global.u64 	%rd108, %rd111;
	mul.wide.u32 	%rd109, %r3, 4;
	add.s64 	%rd110, %rd108, %rd109;
	st.global.u32 	[%rd110], %r751;
$L__BB2_73:
	ret;

}
	// .globl	_ZN3cub18CUB_300001_SM_10006detail6reduce28DeviceReduceSingleTileKernelINS2_10policy_hubIij9CustomMinE10Policy1000EPiS8_iS5_iiN4cuda3std3__410__identityEEEvT0_T1_T2_T3_T4_T6_
.visible .entry _ZN3cub18CUB_300001_SM_10006detail6reduce28DeviceReduceSingleTileKernelINS2_10policy_hubIij9CustomMinE10Policy1000EPiS8_iS5_iiN4cuda3std3__410__identityEEEvT0_T1_T2_T3_T4_T6_(
	.param .u64 .ptr .align 1 _ZN3cub18CUB_300001_SM_10006detail6reduce28DeviceReduceSingleTileKernelINS2_10policy_hubIij9CustomMinE10Policy1000EPiS8_iS5_iiN4cuda3std3__410__identityEEEvT0_T1_T2_T3_T4_T6__param_0,
	.param .u64 .ptr .align 1 _ZN3cub18CUB_300001_SM_10006detail6reduce28DeviceReduceSingleTileKernelINS2_10policy_hubIij9CustomMinE10Policy1000EPiS8_iS5_iiN4cuda3std3__410__identityEEEvT0_T1_T2_T3_T4_T6__param_1,
	.param .u32 _ZN3cub18CUB_300001_SM_10006detail6reduce28DeviceReduceSingleTileKernelINS2_10policy_hubIij9CustomMinE10Policy1000EPiS8_iS5_iiN4cuda3std3__410__identityEEEvT0_T1_T2_T3_T4_T6__param_2,
	.param .align 1 .b8 _ZN3cub18CUB_300001_SM_10006detail6reduce28DeviceReduceSingleTileKernelINS2_10policy_hubIij9CustomMinE10Policy1000EPiS8_iS5_iiN4cuda3std3__410__identityEEEvT0_T1_T2_T3_T4_T6__param_3[1],
	.param .u32 _ZN3cub18CUB_300001_SM_10006detail6reduce28DeviceReduceSingleTileKernelINS2_10policy_hubIij9CustomMinE10Policy1000EPiS8_iS5_iiN4cuda3std3__410__identityEEEvT0_T1_T2_T3_T4_T6__param_4,
	.param .align 1 .b8 _ZN3cub18CUB_300001_SM_10006detail6reduce28DeviceReduceSingleTileKernelINS2_10policy_hubIij9CustomMinE10Policy1000EPiS8_iS5_iiN4cuda3std3__410__identityEEEvT0_T1_T2_T3_T4_T6__param_5[1]
)
.maxntid 256
.minnctapersm 1
{
	.reg .pred 	%p<97>;
	.reg .b32 	%r<687>;
	.reg .b64 	%rd<125>;
	// demoted variable
	.shared .align 4 .b8 _ZZN3cub18CUB_300001_SM_10006detail6reduce28DeviceReduceSingleTileKernelINS2_10policy_hubIij9CustomMinE10Policy1000EPiS8_iS5_iiN4cuda3std3__410__identityEEEvT0_T1_T2_T3_T4_T6_E12temp_storage[44];
	ld.param.u64 	%rd16, [_ZN3cub18CUB_300001_SM_10006detail6reduce28DeviceReduceSingleTileKernelINS2_10policy_hubIij9CustomMinE10Policy1000EPiS8_iS5_iiN4cuda3std3__410__identityEEEvT0_T1_T2_T3_T4_T6__param_0];
	ld.param.u64 	%rd17, [_ZN3cub18CUB_300001_SM_10006detail6reduce28DeviceReduceSingleTileKernelINS2_10policy_hubIij9CustomMinE10Policy1000EPiS8_iS5_iiN4cuda3std3__410__identityEEEvT0_T1_T2_T3_T4_T6__param_1];
	ld.param.u32 	%r124, [_ZN3cub18CUB_300001_SM_10006detail6reduce28DeviceReduceSingleTileKernelINS2_10policy_hubIij9CustomMinE10Policy1000EPiS8_iS5_iiN4cuda3std3__410__identityEEEvT0_T1_T2_T3_T4_T6__param_2];
	ld.param.u32 	%r125, [_ZN3cub18CUB_300001_SM_10006detail6reduce28DeviceReduceSingleTileKernelINS2_10policy_hubIij9CustomMinE10Policy1000EPiS8_iS5_iiN4cuda3std3__410__identityEEEvT0_T1_T2_T3_T4_T6__param_4];
	cvta.to.global.u64 	%rd1, %rd17;
	setp.ne.s32 	%p1, %r124, 0;
	@%p1 bra 	$L__BB3_3;
	mov.u32 	%r633, %tid.x;
	setp.ne.s32 	%p96, %r633, 0;
	@%p96 bra 	$L__BB3_74;
	st.global.u32 	[%rd1], %r125;
	bra.uni 	$L__BB3_74;
$L__BB3_3:
	and.b64  	%rd18, %rd16, 15;
	setp.ne.s64 	%p2, %rd18, 0;
	@%p2 bra 	$L__BB3_38;
	setp.gt.s32 	%p49, %r124, 4095;
	@%p49 bra 	$L__BB3_22;
	mov.u32 	%r1, %tid.x;
	setp.ge.s32 	%p66, %r1, %r124;
	mov.b32 	%r644, 0;
	mov.u32 	%r639, %r1;
	@%p66 bra 	$L__BB3_7;
	mul.wide.u32 	%rd113, %r1, 4;
	add.s64 	%rd112, %rd16, %rd113;
	// begin inline asm
	ld.global.nc.u32 %r644, [%rd112];
	// end inline asm
	add.s32 	%r639, %r1, 256;
$L__BB3_7:
	setp.ge.s32 	%p67, %r639, %r124;
	@%p67 bra 	$L__BB3_13;
	not.b32 	%r508, %r639;
	add.s32 	%r6, %r124, %r508;
	and.b32  	%r509, %r6, 768;
	setp.eq.s32 	%p68, %r509, 768;
	@%p68 bra 	$L__BB3_11;
	mul.wide.u32 	%rd114, %r639, 4;
	add.s64 	%rd121, %rd16, %rd114;
	shr.u32 	%r510, %r6, 8;
	add.s32 	%r511, %r510, 1;
	and.b32  	%r512, %r511, 3;
	neg.s32 	%r636, %r512;
$L__BB3_10:
	.pragma "nounroll";
	// begin inline asm
	ld.global.nc.u32 %r513, [%rd121];
	// end inline asm
	min.s32 	%r644, %r513, %r644;
	add.s32 	%r639, %r639, 256;
	add.s64 	%rd121, %rd121, 1024;
	add.s32 	%r636, %r636, 1;
	setp.ne.s32 	%p69, %r636, 0;
	@%p69 bra 	$L__BB3_10;
$L__BB3_11:
	setp.lt.u32 	%p70, %r6, 768;
	@%p70 bra 	$L__BB3_13;
$L__BB3_12:
	mul.wide.s32 	%rd120, %r639, 4;
	add.s64 	%rd116, %rd16, %rd120;
	// begin inline asm
	ld.global.nc.u32 %r514, [%rd116];
	// end inline asm
	min.s32 	%r518, %r514, %r644;
	add.s64 	%rd117, %rd116, 1024;
	// begin inline asm
	ld.global.nc.u32 %r515, [%rd117];
	// end inline asm
	min.s32 	%r519, %r515, %r518;
	add.s64 	%rd118, %rd116, 2048;
	// begin inline asm
	ld.global.nc.u32 %r516, [%rd118];
	// end inline asm
	min.s32 	%r520, %r516, %r519;
	add.s64 	%rd119, %rd116, 3072;
	// begin inline asm
	ld.global.nc.u32 %r517, [%rd119];
	// end inline asm
	min.s32 	%r644, %r517, %r520;
	add.s32 	%r639, %r639, 1024;
	setp.lt.s32 	%p71, %r639, %r124;
	@%p71 bra 	$L__BB3_12;
$L__BB3_13:
	setp.lt.s32 	%p72, %r124, 256;
	@%p72 bra 	$L__BB3_18;
	// begin inline asm
	mov.u32 %r584, %laneid;
	// end inline asm
	mov.b32 	%r587, 1;
	mov.b32 	%r608, 31;
	mov.b32 	%r609, -1;
	// begin inline asm
	shfl.sync.down.b32 %r585, %r644, %r587, %r608, %r609;
	// end inline asm
	setp.gt.s32 	%p88, %r584, 30;
	min.s32 	%r610, %r585, %r644;
	selp.b32 	%r591, %r644, %r610, %p88;
	mov.b32 	%r592, 2;
	// begin inline asm
	shfl.sync.down.b32 %r590, %r591, %r592, %r608, %r609;
	// end inline asm
	setp.gt.s32 	%p89, %r584, 29;
	min.s32 	%r611, %r590, %r591;
	selp.b32 	%r596, %r591, %r611, %p89;
	mov.b32 	%r597, 4;
	// begin inline asm
	shfl.sync.down.b32 %r595, %r596, %r597, %r608, %r609;
	// end inline asm
	setp.gt.s32 	%p90, %r584, 27;
	min.s32 	%r612, %r595, %r596;
	selp.b32 	%r601, %r596, %r612, %p90;
	mov.b32 	%r602, 8;
	// begin inline asm
	shfl.sync.down.b32 %r600, %r601, %r602, %r608, %r609;
	// end inline asm
	setp.gt.s32 	%p91, %r584, 23;
	min.s32 	%r613, %r600, %r601;
	selp.b32 	%r606, %r601, %r613, %p91;
	mov.b32 	%r607, 16;
	// begin inline asm
	shfl.sync.down.b32 %r605, %r606, %r607, %r608, %r609;
	// end inline asm
	setp.gt.s32 	%p92, %r584, 15;
	min.s32 	%r22, %r605, %r606;
	selp.b32 	%r686, %r606, %r22, %p92;
	setp.ne.s32 	%p93, %r584, 0;
	@%p93 bra 	$L__BB3_16;
	shr.u32 	%r614, %r1, 3;
	and.b32  	%r615, %r614, 124;
	mov.u32 	%r616, _ZZN3cub18CUB_300001_SM_10006detail6reduce28DeviceReduceSingleTileKernelINS2_10policy_hubIij9CustomMinE10Policy1000EPiS8_iS5_iiN4cuda3std3__410__identityEEEvT0_T1_T2_T3_T4_T6_E12temp_storage;
	add.s32 	%r617, %r616, %r615;
	st.shared.u32 	[%r617+8], %r22;
$L__BB3_16:
	bar.sync 	0;
	setp.ne.s32 	%p94, %r1, 0;
	@%p94 bra 	$L__BB3_72;
	ld.shared.u32 	%r618, [_ZZN3cub18CUB_300001_SM_10006detail6reduce28DeviceReduceSingleTileKernelINS2_10policy_hubIij9CustomMinE10Policy1000EPiS8_iS5_iiN4cuda3std3__410__identityEEEvT0_T1_T2_T3_T4_T6_E12temp_storage+12];
	min.s32 	%r619, %r618, %r686;
	ld.shared.u32 	%r620, [_ZZN3cub18CUB_300001_SM_10006detail6reduce28DeviceReduceSingleTileKernelINS2_10policy_hubIij9CustomMinE10Policy1000EPiS8_iS5_iiN4cuda3std3__410__identityEEEvT0_T1_T2_T3_T4_T6_E12temp_storage+16];
	min.s32 	%r621, %r620, %r619;
	ld.shared.u32 	%r622, [_ZZN3cub18CUB_300001_SM_10006detail6reduce28DeviceReduceSingleTileKernelINS2_10policy_hubIij9CustomMinE10Policy1000EPiS8_iS5_iiN4cuda3std3__410__identityEEEvT0_T1_T2_T3_T4_T6_E12temp_storage+20];
	min.s32 	%r623, %r622, %r621;
	ld.shared.u32 	%r624, [_ZZN3cub18CUB_300001_SM_10006detail6reduce28DeviceReduceSingleTileKernelINS2_10policy_hubIij9CustomMinE10Policy1000EPiS8_iS5_iiN4cuda3std3__410__identityEEEvT0_T1_T2_T3_T4_T6_E12temp_storage+24];
	min.s32 	%r625, %r624, %r623;
	ld.shared.u32 	%r626, [_ZZN3cub18CUB_300001_SM_10006detail6reduce28DeviceReduceSingleTileKernelINS2_10policy_hubIij9CustomMinE10Policy1000EPiS8_iS5_iiN4cuda3std3__410__identityEEEvT0_T1_T2_T3_T4_T6_E12temp_storage+28];
	min.s32 	%r627, %r626, %r625;
	ld.shared.u32 	%r628, [_ZZN3cub18CUB_300001_SM_10006detail6reduce28DeviceReduceSingleTileKernelINS2_10policy_hubIij9CustomMinE10Policy1000EPiS8_iS5_iiN4cuda3std3__410__identityEEEvT0_T1_T2_T3_T4_T6_E12temp_storage+32];
	min.s32 	%r629, %r628, %r627;
	ld.shared.u32 	%r630, [_ZZN3cub18CUB_300001_SM_10006detail6reduce28DeviceReduceSingleTileKernelINS2_10policy_hubIij9CustomMinE10Policy1000EPiS8_iS5_iiN4cuda3std3__410__identityEEEvT0_T1_T2_T3_T4_T6_E12temp_storage+36];
	min.s32 	%r686, %r630, %r629;
	bra.uni 	$L__BB3_72;
$L__BB3_18:
	// begin inline asm
	mov.u32 %r521, %laneid;
	// end inline asm
	and.b32  	%r547, %r1, 992;
	add.s32 	%r548, %r547, 32;
	setp.gt.s32 	%p73, %r548, %r124;
	not.b32 	%r549, %r547;
	add.s32 	%r550, %r124, %r549;
	selp.b32 	%r545, %r550, 31, %p73;
	mov.b32 	%r524, 1;
	mov.b32 	%r546, -1;
	// begin inline asm
	shfl.sync.down.b32 %r522, %r644, %r524, %r545, %r546;
	// end inline asm
	setp.lt.s32 	%p74, %r521, %r545;
	min.s32 	%r551, %r522, %r644;
	selp.b32 	%r528, %r551, %r644, %p74;
	mov.b32 	%r529, 2;
	// begin inline asm
	shfl.sync.down.b32 %r527, %r528, %r529, %r545, %r546;
	// end inline asm
	add.s32 	%r552, %r521, 2;
	setp.gt.s32 	%p75, %r552, %r545;
	min.s32 	%r553, %r527, %r528;
	selp.b32 	%r533, %r528, %r553, %p75;
	mov.b32 	%r534, 4;
	// begin inline asm
	shfl.sync.down.b32 %r532, %r533, %r534, %r545, %r546;
	// end inline asm
	add.s32 	%r554, %r521, 4;
	setp.gt.s32 	%p76, %r554, %r545;
	min.s32 	%r555, %r532, %r533;
	selp.b32 	%r538, %r533, %r555, %p76;
	mov.b32 	%r539, 8;
	// begin inline asm
	shfl.sync.down.b32 %r537, %r538, %r539, %r545, %r546;
	// end inline asm
	add.s32 	%r556, %r521, 8;
	setp.gt.s32 	%p77, %r556, %r545;
	min.s32 	%r557, %r537, %r538;
	selp.b32 	%r543, %r538, %r557, %p77;
	mov.b32 	%r544, 16;
	// begin inline asm
	shfl.sync.down.b32 %r542, %r543, %r544, %r545, %r546;
	// end inline asm
	add.s32 	%r558, %r521, 16;
	setp.gt.s32 	%p78, %r558, %r545;
	min.s32 	%r559, %r542, %r543;
	selp.b32 	%r686, %r543, %r559, %p78;
	setp.ne.s32 	%p79, %r521, 0;
	@%p79 bra 	$L__BB3_20;
	shr.u32 	%r560, %r1, 3;
	and.b32  	%r561, %r560, 124;
	mov.u32 	%r562, _ZZN3cub18CUB_300001_SM_10006detail6reduce28DeviceReduceSingleTileKernelINS2_10policy_hubIij9CustomMinE10Policy1000EPiS8_iS5_iiN4cuda3std3__410__identityEEEvT0_T1_T2_T3_T4_T6_E12temp_storage;
	add.s32 	%r563, %r562, %r561;
	st.shared.u32 	[%r563+8], %r686;
$L__BB3_20:
	bar.sync 	0;
	setp.ne.s32 	%p80, %r1, 0;
	@%p80 bra 	$L__BB3_72;
	setp.gt.s32 	%p81, %r124, 32;
	ld.shared.u32 	%r564, [_ZZN3cub18CUB_300001_SM_10006detail6reduce28DeviceReduceSingleTileKernelINS2_10policy_hubIij9CustomMinE10Policy1000EPiS8_iS5_iiN4cuda3std3__410__identityEEEvT0_T1_T2_T3_T4_T6_E12temp_storage+12];
	min.s32 	%r565, %r564, %r686;
	selp.b32 	%r566, %r565, %r686, %p81;
	setp.gt.s32 	%p82, %r124, 64;
	ld.shared.u32 	%r567, [_ZZN3cub18CUB_300001_SM_10006detail6reduce28DeviceReduceSingleTileKernelINS2_10policy_hubIij9CustomMinE10Policy1000EPiS8_iS5_iiN4cuda3std3__410__identityEEEvT0_T1_T2_T3_T4_T6_E12temp_storage+16];
	min.s32 	%r568, %r567, %r566;
	selp.b32 	%r569, %r568, %r566, %p82;
	setp.gt.s32 	%p83, %r124, 96;
	ld.shared.u32 	%r570, [_ZZN3cub18CUB_300001_SM_10006detail6reduce28DeviceReduceSingleTileKernelINS2_10policy_hubIij9CustomMinE10Policy1000EPiS8_iS5_iiN4cuda3std3__410__identityEEEvT0_T1_T2_T3_T4_T6_E12temp_storage+20];
	min.s32 	%r571, %r570, %r569;
	selp.b32 	%r572, %r571, %r569, %p83;
	setp.gt.s32 	%p84, %r124, 128;
	ld.shared.u32 	%r573, [_ZZN3cub18CUB_300001_SM_10006detail6reduce28DeviceReduceSingleTileKernelINS2_10policy_hubIij9CustomMinE10Policy1000EPiS8_iS5_iiN4cuda3std3__410__identityEEEvT0_T1_T2_T3_T4_T6_E12temp_storage+24];
	min.s32 	%r574, %r573, %r572;
	selp.b32 	%r575, %r574, %r572, %p84;
	setp.gt.s32 	%p85, %r124, 160;
	ld.shared.u32 	%r576, [_ZZN3cub18CUB_300001_SM_10006detail6reduce28DeviceReduceSingleTileKernelINS2_10policy_hubIij9CustomMinE10Policy1000EPiS8_iS5_iiN4cuda3std3__410__identityEEEvT0_T1_T2_T3_T4_T6_E12temp_storage+28];
	min.s32 	%r577, %r576, %r575;
	selp.b32 	%r578, %r577, %r575, %p85;
	setp.gt.s32 	%p86, %r124, 192;
	ld.shared.u32 	%r579, [_ZZN3cub18CUB_300001_SM_10006detail6reduce28DeviceReduceSingleTileKernelINS2_10policy_hubIij9CustomMinE10Policy1000EPiS8_iS5_iiN4cuda3std3__410__identityEEEvT0_T1_T2_T3_T4_T6_E12temp_storage+32];
	min.s32 	%r580, %r579, %r578;
	selp.b32 	%r581, %r580, %r578, %p86;
	setp.gt.s32 	%p87, %r124, 224;
	ld.shared.u32 	%r582, [_ZZN3cub18CUB_300001_SM_10006detail6reduce28DeviceReduceSingleTileKernelINS2_10policy_hubIij9CustomMinE10Policy1000EPiS8_iS5_iiN4cuda3std3__410__identityEEEvT0_T1_T2_T3_T4_T6_E12temp_storage+36];
	min.s32 	%r583, %r582, %r581;
	selp.b32 	%r686, %r583, %r581, %p87;
	bra.uni 	$L__BB3_72;
$L__BB3_22:
	mov.u32 	%r27, %tid.x;
	shl.b32 	%r379, %r27, 2;
	mul.wide.u32 	%rd86, %r379, 4;
	add.s64 	%rd76, %rd16, %rd86;
	// begin inline asm
	ld.global.nc.v2.u64 {%rd74, %rd75}, [%rd76];
	// end inline asm
	mov.b64 	{%r380, %r381}, %rd75;
	mov.b64 	{%r382, %r383}, %rd74;
	add.s64 	%rd79, %rd76, 4096;
	// begin inline asm
	ld.global.nc.v2.u64 {%rd77, %rd78}, [%rd79];
	// end inline asm
	mov.b64 	{%r384, %r385}, %rd78;
	mov.b64 	{%r386, %r387}, %rd77;
	add.s64 	%rd82, %rd76, 8192;
	// begin inline asm
	ld.global.nc.v2.u64 {%rd80, %rd81}, [%rd82];
	// end inline asm
	mov.b64 	{%r388, %r389}, %rd81;
	mov.b64 	{%r390, %r391}, %rd80;
	add.s64 	%rd85, %rd76, 12288;
	// begin inline asm
	ld.global.nc.v2.u64 {%rd83, %rd84}, [%rd85];
	// end inline asm
	mov.b64 	{%r392, %r393}, %rd84;
	mov.b64 	{%r394, %r395}, %rd83;
	min.s32 	%r396, %r383, %r382;
	min.s32 	%r397, %r380, %r396;
	min.s32 	%r398, %r381, %r397;
	min.s32 	%r399, %r386, %r398;
	min.s32 	%r400, %r387, %r399;
	min.s32 	%r401, %r384, %r400;
	min.s32 	%r402, %r385, %r401;
	min.s32 	%r403, %r390, %r402;
	min.s32 	%r404, %r391, %r403;
	min.s32 	%r405, %r388, %r404;
	min.s32 	%r406, %r389, %r405;
	min.s32 	%r407, %r394, %r406;
	min.s32 	%r408, %r395, %r407;
	min.s32 	%r409, %r392, %r408;
	min.s32 	%r659, %r393, %r409;
	setp.lt.u32 	%p50, %r124, 8192;
	mov.b32 	%r648, 4096;
	@%p50 bra 	$L__BB3_26;
	add.s32 	%r29, %r124, -4096;
	mov.b32 	%r648, 4096;
$L__BB3_24:
	mul.wide.s32 	%rd99, %r648, 4;
	add.s64 	%rd89, %rd76, %rd99;
	// begin inline asm
	ld.global.nc.v2.u64 {%rd87, %rd88}, [%rd89];
	// end inline asm
	mov.b64 	{%r411, %r412}, %rd88;
	mov.b64 	{%r413, %r414}, %rd87;
	add.s64 	%rd92, %rd89, 4096;
	// begin inline asm
	ld.global.nc.v2.u64 {%rd90, %rd91}, [%rd92];
	// end inline asm
	mov.b64 	{%r415, %r416}, %rd91;
	mov.b64 	{%r417, %r418}, %rd90;
	add.s64 	%rd95, %rd89, 8192;
	// begin inline asm
	ld.global.nc.v2.u64 {%rd93, %rd94}, [%rd95];
	// end inline asm
	mov.b64 	{%r419, %r420}, %rd94;
	mov.b64 	{%r421, %r422}, %rd93;
	add.s64 	%rd98, %rd89, 12288;
	// begin inline asm
	ld.global.nc.v2.u64 {%rd96, %rd97}, [%rd98];
	// end inline asm
	mov.b64 	{%r423, %r424}, %rd97;
	mov.b64 	{%r425, %r426}, %rd96;
	min.s32 	%r427, %r413, %r659;
	min.s32 	%r428, %r414, %r427;
	min.s32 	%r429, %r411, %r428;
	min.s32 	%r430, %r412, %r429;
	min.s32 	%r431, %r417, %r430;
	min.s32 	%r432, %r418, %r431;
	min.s32 	%r433, %r415, %r432;
	min.s32 	%r434, %r416, %r433;
	min.s32 	%r435, %r421, %r434;
	min.s32 	%r436, %r422, %r435;
	min.s32 	%r437, %r419, %r436;
	min.s32 	%r438, %r420, %r437;
	min.s32 	%r439, %r425, %r438;
	min.s32 	%r440, %r426, %r439;
	min.s32 	%r441, %r423, %r440;
	min.s32 	%r659, %r424, %r441;
	sub.s32 	%r442, %r124, %r648;
	setp.lt.s32 	%p51, %r442, 4096;
	@%p51 bra 	$L__BB3_34;
	add.s32 	%r648, %r648, 4096;
	setp.le.s32 	%p52, %r648, %r29;
	@%p52 bra 	$L__BB3_24;
$L__BB3_26:
	setp.le.s32 	%p53, %r124, %r648;
	@%p53 bra 	$L__BB3_34;
	sub.s32 	%r36, %r124, %r648;
	setp.ge.s32 	%p54, %r27, %r36;
	@%p54 bra 	$L__BB3_34;
	not.b32 	%r444, %r27;
	add.s32 	%r445, %r124, %r444;
	sub.s32 	%r37, %r445, %r648;
	and.b32  	%r446, %r37, 768;
	setp.eq.s32 	%p55, %r446, 768;
	mov.u32 	%r653, %r27;
	@%p55 bra 	$L__BB3_31;
	add.s32 	%r650, %r27, %r648;
	shr.u32 	%r447, %r37, 8;
	add.s32 	%r448, %r447, 1;
	and.b32  	%r449, %r448, 3;
	neg.s32 	%r649, %r449;
	mov.u32 	%r653, %r27;
$L__BB3_30:
	.pragma "nounroll";
	mul.wide.u32 	%rd101, %r650, 4;
	add.s64 	%rd100, %rd16, %rd101;
	// begin inline asm
	ld.global.nc.u32 %r450, [%rd100];
	// end inline asm
	min.s32 	%r659, %r450, %r659;
	add.s32 	%r653, %r653, 256;
	add.s32 	%r650, %r650, 256;
	add.s32 	%r649, %r649, 1;
	setp.ne.s32 	%p56, %r649, 0;
	@%p56 bra 	$L__BB3_30;
$L__BB3_31:
	setp.lt.u32 	%p57, %r37, 768;
	@%p57 bra 	$L__BB3_34;
	cvt.u64.u32 	%rd102, %r653;
	cvt.u64.u32 	%rd103, %r648;
	add.s64 	%rd104, %rd102, %rd103;
	shl.b64 	%rd105, %rd104, 2;
	add.s64 	%rd106, %rd105, %rd16;
	add.s64 	%rd122, %rd106, 2048;
	add.s32 	%r656, %r653, %r648;
$L__BB3_33:
	mul.wide.u32 	%rd111, %r656, 4;
	add.s64 	%rd107, %rd16, %rd111;
	// begin inline asm
	ld.global.nc.u32 %r451, [%rd107];
	// end inline asm
	min.s32 	%r455, %r451, %r659;
	add.s64 	%rd108, %rd122, -1024;
	// begin inline asm
	ld.global.nc.u32 %r452, [%rd108];
	// end inline asm
	min.s32 	%r456, %r452, %r455;
	// begin inline asm
	ld.global.nc.u32 %r453, [%rd122];
	// end inline asm
	min.s32 	%r457, %r453, %r456;
	add.s64 	%rd110, %rd122, 1024;
	// begin inline asm
	ld.global.nc.u32 %r454, [%rd110];
	// end inline asm
	min.s32 	%r659, %r454, %r457;
	add.s32 	%r653, %r653, 1024;
	add.s64 	%rd122, %rd122, 4096;
	add.s32 	%r656, %r656, 1024;
	setp.lt.s32 	%p58, %r653, %r36;
	@%p58 bra 	$L__BB3_33;
$L__BB3_34:
	// begin inline asm
	mov.u32 %r458, %laneid;
	// end inline asm
	mov.b32 	%r461, 1;
	mov.b32 	%r482, 31;
	mov.b32 	%r483, -1;
	// begin inline asm
	shfl.sync.down.b32 %r459, %r659, %r461, %r482, %r483;
	// end inline asm
	setp.gt.s32 	%p59, %r458, 30;
	min.s32 	%r484, %r459, %r659;
	selp.b32 	%r465, %r659, %r484, %p59;
	mov.b32 	%r466, 2;
	// begin inline asm
	shfl.sync.down.b32 %r464, %r465, %r466, %r482, %r483;
	// end inline asm
	setp.gt.s32 	%p60, %r458, 29;
	min.s32 	%r485, %r464, %r465;
	selp.b32 	%r470, %r465, %r485, %p60;
	mov.b32 	%r471, 4;
	// begin inline asm
	shfl.sync.down.b32 %r469, %r470, %r471, %r482, %r483;
	// end inline asm
	setp.gt.s32 	%p61, %r458, 27;
	min.s32 	%r486, %r469, %r470;
	selp.b32 	%r475, %r470, %r486, %p61;
	mov.b32 	%r476, 8;
	// begin inline asm
	shfl.sync.down.b32 %r474, %r475, %r476, %r482, %r483;
	// end inline asm
	setp.gt.s32 	%p62, %r458, 23;
	min.s32 	%r487, %r474, %r475;
	selp.b32 	%r480, %r475, %r487, %p62;
	mov.b32 	%r481, 16;
	// begin inline asm
	shfl.sync.down.b32 %r479, %r480, %r481, %r482, %r483;
	// end inline asm
	setp.gt.s32 	%p63, %r458, 15;
	min.s32 	%r59, %r479, %r480;
	selp.b32 	%r686, %r480, %r59, %p63;
	setp.ne.s32 	%p64, %r458, 0;
	@%p64 bra 	$L__BB3_36;
	shr.u32 	%r488, %r27, 3;
	and.b32  	%r489, %r488, 124;
	mov.u32 	%r490, _ZZN3cub18CUB_300001_SM_10006detail6reduce28DeviceReduceSingleTileKernelINS2_10policy_hubIij9CustomMinE10Policy1000EPiS8_iS5_iiN4cuda3std3__410__identityEEEvT0_T1_T2_T3_T4_T6_E12temp_storage;
	add.s32 	%r491, %r490, %r489;
	st.shared.u32 	[%r491+8], %r59;
$L__BB3_36:
	bar.sync 	0;
	setp.ne.s32 	%p65, %r27, 0;
	@%p65 bra 	$L__BB3_72;
	ld.shared.u32 	%r492, [_ZZN3cub18CUB_300001_SM_10006detail6reduce28DeviceReduceSingleTileKernelINS2_10policy_hubIij9CustomMinE10Policy1000EPiS8_iS5_iiN4cuda3std3__410__identityEEEvT0_T1_T2_T3_T4_T6_E12temp_storage+12];
	min.s32 	%r493, %r492, %r686;
	ld.shared.u32 	%r494, [_ZZN3cub18CUB_300001_SM_10006detail6reduce28DeviceReduceSingleTileKernelINS2_10policy_hubIij9CustomMinE10Policy1000EPiS8_iS5_iiN4cuda3std3__410__identityEEEvT0_T1_T2_T3_T4_T6_E12temp_storage+16];
	min.s32 	%r495, %r494, %r493;
	ld.shared.u32 	%r496, [_ZZN3cub18CUB_300001_SM_10006detail6reduce28DeviceReduceSingleTileKernelINS2_10policy_hubIij9CustomMinE10Policy1000EPiS8_iS5_iiN4cuda3std3__410__identityEEEvT0_T1_T2_T3_T4_T6_E12temp_storage+20];
	min.s32 	%r497, %r496, %r495;
	ld.shared.u32 	%r498, [_ZZN3cub18CUB_300001_SM_10006detail6reduce28DeviceReduceSingleTileKernelINS2_10policy_hubIij9CustomMinE10Policy1000EPiS8_iS5_iiN4cuda3std3__410__identityEEEvT0_T1_T2_T3_T4_T6_E12temp_storage+24];
	min.s32 	%r499, %r498, %r497;
	ld.shared.u32 	%r500, [_ZZN3cub18CUB_300001_SM_10006detail6reduce28DeviceReduceSingleTileKernelINS2_10policy_hubIij9CustomMinE10Policy1000EPiS8_iS5_iiN4cuda3std3__410__identityEEEvT0_T1_T2_T3_T4_T6_E12temp_storage+28];
	min.s32 	%r501, %r500, %r499;
	ld.shared.u32 	%r502, [_ZZN3cub18CUB_300001_SM_10006detail6reduce28DeviceReduceSingleTileKernelINS2_10policy_hubIij9CustomMinE10Policy1000EPiS8_iS5_iiN4cuda3std3__410__identityEEEvT0_T1_T2_T3_T4_T6_E12temp_storage+32];
	min.s32 	%r503, %r502, %r501;
	ld.shared.u32 	%r504, [_ZZN3cub18CUB_300001_SM_10006detail6reduce28DeviceReduceSingleTileKernelINS2_10policy_hubIij9CustomMinE10Policy1000EPiS8_iS5_iiN4cuda3std3__410__identityEEEvT0_T1_T2_T3_T4_T6_E12temp_storage+36];
	min.s32 	%r686, %r504, %r503;
	bra.uni 	$L__BB3_72;
$L__BB3_38:
	setp.gt.s32 	%p3, %r124, 4095;
	@%p3 bra 	$L__BB3_56;
	mov.u32 	%r62, %tid.x;
	setp.ge.s32 	%p20, %r62, %r124;
	mov.b32 	%r670, 0;
	mov.u32 	%r665, %r62;
	@%p20 bra 	$L__BB3_41;
	mul.wide.u32 	%rd66, %r62, 4;
	add.s64 	%rd65, %rd16, %rd66;
	// begin inline asm
	ld.global.nc.u32 %r670, [%rd65];
	// end inline asm
	add.s32 	%r665, %r62, 256;
$L__BB3_41:
	setp.ge.s32 	%p21, %r665, %r124;
	@%p21 bra 	$L__BB3_47;
	not.b32 	%r255, %r665;
	add.s32 	%r67, %r124, %r255;
	and.b32  	%r256, %r67, 768;
	setp.eq.s32 	%p22, %r256, 768;
	@%p22 bra 	$L__BB3_45;
	mul.wide.u32 	%rd67, %r665, 4;
	add.s64 	%rd123, %rd16, %rd67;
	shr.u32 	%r257, %r67, 8;
	add.s32 	%r258, %r257, 1;
	and.b32  	%r259, %r258, 3;
	neg.s32 	%r662, %r259;
$L__BB3_44:
	.pragma "nounroll";
	// begin inline asm
	ld.global.nc.u32 %r260, [%rd123];
	// end inline asm
	min.s32 	%r670, %r260, %r670;
	add.s32 	%r665, %r665, 256;
	add.s64 	%rd123, %rd123, 1024;
	add.s32 	%r662, %r662, 1;
	setp.ne.s32 	%p23, %r662, 0;
	@%p23 bra 	$L__BB3_44;
$L__BB3_45:
	setp.lt.u32 	%p24, %r67, 768;
	@%p24 bra 	$L__BB3_47;
$L__BB3_46:
	mul.wide.s32 	%rd73, %r665, 4;
	add.s64 	%rd69, %rd16, %rd73;
	// begin inline asm
	ld.global.nc.u32 %r261, [%rd69];
	// end inline asm
	min.s32 	%r265, %r261, %r670;
	add.s64 	%rd70, %rd69, 1024;
	// begin inline asm
	ld.global.nc.u32 %r262, [%rd70];
	// end inline asm
	min.s32 	%r266, %r262, %r265;
	add.s64 	%rd71, %rd69, 2048;
	// begin inline asm
	ld.global.nc.u32 %r263, [%rd71];
	// end inline asm
	min.s32 	%r267, %r263, %r266;
	add.s64 	%rd72, %rd69, 3072;
	// begin inline asm
	ld.global.nc.u32 %r264, [%rd72];
	// end inline asm
	min.s32 	%r670, %r264, %r267;
	add.s32 	%r665, %r665, 1024;
	setp.lt.s32 	%p25, %r665, %r124;
	@%p25 bra 	$L__BB3_46;
$L__BB3_47:
	setp.lt.s32 	%p26, %r124, 256;
	@%p26 bra 	$L__BB3_52;
	// begin inline asm
	mov.u32 %r331, %laneid;
	// end inline asm
	mov.b32 	%r334, 1;
	mov.b32 	%r355, 31;
	mov.b32 	%r356, -1;
	// begin inline asm
	shfl.sync.down.b32 %r332, %r670, %r334, %r355, %r356;
	// end inline asm
	setp.gt.s32 	%p42, %r331, 30;
	min.s32 	%r357, %r332, %r670;
	selp.b32 	%r338, %r670, %r357, %p42;
	mov.b32 	%r339, 2;
	// begin inline asm
	shfl.sync.down.b32 %r337, %r338, %r339, %r355, %r356;
	// end inline asm
	setp.gt.s32 	%p43, %r331, 29;
	min.s32 	%r358, %r337, %r338;
	selp.b32 	%r343, %r338, %r358, %p43;
	mov.b32 	%r344, 4;
	// begin inline asm
	shfl.sync.down.b32 %r342, %r343, %r344, %r355, %r356;
	// end inline asm
	setp.gt.s32 	%p44, %r331, 27;
	min.s32 	%r359, %r342, %r343;
	selp.b32 	%r348, %r343, %r359, %p44;
	mov.b32 	%r349, 8;
	// begin inline asm
	shfl.sync.down.b32 %r347, %r348, %r349, %r355, %r356;
	// end inline asm
	setp.gt.s32 	%p45, %r331, 23;
	min.s32 	%r360, %r347, %r348;
	selp.b32 	%r353, %r348, %r360, %p45;
	mov.b32 	%r354, 16;
	// begin inline asm
	shfl.sync.down.b32 %r352, %r353, %r354, %r355, %r356;
	// end inline asm
	setp.gt.s32 	%p46, %r331, 15;
	min.s32 	%r83, %r352, %r353;
	selp.b32 	%r686, %r353, %r83, %p46;
	setp.ne.s32 	%p47, %r331, 0;
	@%p47 bra 	$L__BB3_50;
	shr.u32 	%r361, %r62, 3;
	and.b32  	%r362, %r361, 124;
	mov.u32 	%r363, _ZZN3cub18CUB_300001_SM_10006detail6reduce28DeviceReduceSingleTileKernelINS2_10policy_hubIij9CustomMinE10Policy1000EPiS8_iS5_iiN4cuda3std3__410__identityEEEvT0_T1_T2_T3_T4_T6_E12temp_storage;
	add.s32 	%r364, %r363, %r362;
	st.shared.u32 	[%r364+8], %r83;
$L__BB3_50:
	bar.sync 	0;
	setp.ne.s32 	%p48, %r62, 0;
	@%p48 bra 	$L__BB3_72;
	ld.shared.u32 	%r365, [_ZZN3cub18CUB_300001_SM_10006detail6reduce28DeviceReduceSingleTileKernelINS2_10policy_hubIij9CustomMinE10Policy1000EPiS8_iS5_iiN4cuda3std3__410__identityEEEvT0_T1_T2_T3_T4_T6_E12temp_storage+12];
	min.s32 	%r366, %r365, %r686;
	ld.shared.u32 	%r367, [_ZZN3cub18CUB_300001_SM_10006detail6reduce28DeviceReduceSingleTileKernelINS2_10policy_hubIij9CustomMinE10Policy1000EPiS8_iS5_iiN4cuda3std3__410__identityEEEvT0_T1_T2_T3_T4_T6_E12temp_storage+16];
	min.s32 	%r368, %r367, %r366;
	ld.shared.u32 	%r369, [_ZZN3cub18CUB_300001_SM_10006detail6reduce28DeviceReduceSingleTileKernelINS2_10policy_hubIij9CustomMinE10Policy1000EPiS8_iS5_iiN4cuda3std3__410__identityEEEvT0_T1_T2_T3_T4_T6_E12temp_storage+20];
	min.s32 	%r370, %r369, %r368;
	ld.shared.u32 	%r371, [_ZZN3cub18CUB_300001_SM_10006detail6reduce28DeviceReduceSingleTileKernelINS2_10policy_hubIij9CustomMinE10Policy1000EPiS8_iS5_iiN4cuda3std3__410__identityEEEvT0_T1_T2_T3_T4_T6_E12temp_storage+24];
	min.s32 	%r372, %r371, %r370;
	ld.shared.u32 	%r373, [_ZZN3cub18CUB_300001_SM_10006detail6reduce28DeviceReduceSingleTileKernelINS2_10policy_hubIij9CustomMinE10Policy1000EPiS8_iS5_iiN4cuda3std3__410__identityEEEvT0_T1_T2_T3_T4_T6_E12temp_storage+28];
	min.s32 	%r374, %r373, %r372;
	ld.shared.u32 	%r375, [_ZZN3cub18CUB_300001_SM_10006detail6reduce28DeviceReduceSingleTileKernelINS2_10policy_hubIij9CustomMinE10Policy1000EPiS8_iS5_iiN4cuda3std3__410__identityEEEvT0_T1_T2_T3_T4_T6_E12temp_storage+32];
	min.s32 	%r376, %r375, %r374;
	ld.shared.u32 	%r377, [_ZZN3cub18CUB_300001_SM_10006detail6reduce28DeviceReduceSingleTileKernelINS2_10policy_hubIij9CustomMinE10Policy1000EPiS8_iS5_iiN4cuda3std3__410__identityEEEvT0_T1_T2_T3_T4_T6_E12temp_storage+36];
	min.s32 	%r686, %r377, %r376;
	bra.uni 	$L__BB3_72;
$L__BB3_52:
	// begin inline asm
	mov.u32 %r268, %laneid;
	// end inline asm
	and.b32  	%r294, %r62, 992;
	add.s32 	%r295, %r294, 32;
	setp.gt.s32 	%p27, %r295, %r124;
	not.b32 	%r296, %r294;
	add.s32 	%r297, %r124, %r296;
	selp.b32 	%r292, %r297, 31, %p27;
	mov.b32 	%r271, 1;
	mov.b32 	%r293, -1;
	// begin inline asm
	shfl.sync.down.b32 %r269, %r670, %r271, %r292, %r293;
	// end inline asm
	setp.lt.s32 	%p28, %r268, %r292;
	min.s32 	%r298, %r269, %r670;
	selp.b32 	%r275, %r298, %r670, %p28;
	mov.b32 	%r276, 2;
	// begin inline asm
	shfl.sync.down.b32 %r274, %r275, %r276, %r292, %r293;
	// end inline asm
	add.s32 	%r299, %r268, 2;
	setp.gt.s32 	%p29, %r299, %r292;
	min.s32 	%r300, %r274, %r275;
	selp.b32 	%r280, %r275, %r300, %p29;
	mov.b32 	%r281, 4;
	// begin inline asm
	shfl.sync.down.b32 %r279, %r280, %r281, %r292, %r293;
	// end inline asm
	add.s32 	%r301, %r268, 4;
	setp.gt.s32 	%p30, %r301, %r292;
	min.s32 	%r302, %r279, %r280;
	selp.b32 	%r285, %r280, %r302, %p30;
	mov.b32 	%r286, 8;
	// begin inline asm
	shfl.sync.down.b32 %r284, %r285, %r286, %r292, %r293;
	// end inline asm
	add.s32 	%r303, %r268, 8;
	setp.gt.s32 	%p31, %r303, %r292;
	min.s32 	%r304, %r284, %r285;
	selp.b32 	%r290, %r285, %r304, %p31;
	mov.b32 	%r291, 16;
	// begin inline asm
	shfl.sync.down.b32 %r289, %r290, %r291, %r292, %r293;
	// end inline asm
	add.s32 	%r305, %r268, 16;
	setp.gt.s32 	%p32, %r305, %r292;
	min.s32 	%r306, %r289, %r290;
	selp.b32 	%r686, %r290, %r306, %p32;
	setp.ne.s32 	%p33, %r268, 0;
	@%p33 bra 	$L__BB3_54;
	shr.u32 	%r307, %r62, 3;
	and.b32  	%r308, %r307, 124;
	mov.u32 	%r309, _ZZN3cub18CUB_300001_SM_10006detail6reduce28DeviceReduceSingleTileKernelINS2_10policy_hubIij9CustomMinE10Policy1000EPiS8_iS5_iiN4cuda3std3__410__identityEEEvT0_T1_T2_T3_T4_T6_E12temp_storage;
	add.s32 	%r310, %r309, %r308;
	st.shared.u32 	[%r310+8], %r686;
$L__BB3_54:
	bar.sync 	0;
	setp.ne.s32 	%p34, %r62, 0;
	@%p34 bra 	$L__BB3_72;
	setp.gt.s32 	%p35, %r124, 32;
	ld.shared.u32 	%r311, [_ZZN3cub18CUB_300001_SM_10006detail6reduce28DeviceReduceSingleTileKernelINS2_10policy_hubIij9CustomMinE10Policy1000EPiS8_iS5_iiN4cuda3std3__410__identityEEEvT0_T1_T2_T3_T4_T6_E12temp_storage+12];
	min.s32 	%r312, %r311, %r686;
	selp.b32 	%r313, %r312, %r686, %p35;
	setp.gt.s32 	%p36, %r124, 64;
	ld.shared.u32 	%r314, [_ZZN3cub18CUB_300001_SM_10006detail6reduce28DeviceReduceSingleTileKernelINS2_10policy_hubIij9CustomMinE10Policy1000EPiS8_iS5_iiN4cuda3std3__410__identityEEEvT0_T1_T2_T3_T4_T6_E12temp_storage+16];
	min.s32 	%r315, %r314, %r313;
	selp.b32 	%r316, %r315, %r313, %p36;
	setp.gt.s32 	%p37, %r124, 96;
	ld.shared.u32 	%r317, [_ZZN3cub18CUB_300001_SM_10006detail6reduce28DeviceReduceSingleTileKernelINS2_10policy_hubIij9CustomMinE10Policy1000EPiS8_iS5_iiN4cuda3std3__410__identityEEEvT0_T1_T2_T3_T4_T6_E12temp_storage+20];
	min.s32 	%r318, %r317, %r316;
	selp.b32 	%r319, %r318, %r316, %p37;
	setp.gt.s32 	%p38, %r124, 128;
	ld.shared.u32 	%r320, [_ZZN3cub18CUB_300001_SM_10006detail6reduce28DeviceReduceSingleTileKernelINS2_10policy_hubIij9CustomMinE10Policy1000EPiS8_iS5_iiN4cuda3std3__410__identityEEEvT0_T1_T2_T3_T4_T6_E12temp_storage+24];
	min.s32 	%r321, %r320, %r319;
	selp.b32 	%r322, %r321, %r319, %p38;
	setp.gt.s32 	%p39, %r124, 160;
	ld.shared.u32 	%r323, [_ZZN3cub18CUB_300001_SM_10006detail6reduce28DeviceReduceSingleTileKernelINS2_10policy_hubIij9CustomMinE10Policy1000EPiS8_iS5_iiN4cuda3std3__410__identityEEEvT0_T1_T2_T3_T4_T6_E12temp_storage+28];
	min.s32 	%r324, %r323, %r322;
	selp.b32 	%r325, %r324, %r322, %p39;
	setp.gt.s32 	%p40, %r124, 192;
	ld.shared.u32 	%r326, [_ZZN3cub18CUB_300001_SM_10006detail6reduce28DeviceReduceSingleTileKernelINS2_10policy_hubIij9CustomMinE10Policy1000EPiS8_iS5_iiN4cuda3std3__410__identityEEEvT0_T1_T2_T3_T4_T6_E12temp_storage+32];
	min.s32 	%r327, %r326, %r325;
	selp.b32 	%r328, %r327, %r325, %p40;
	setp.gt.s32 	%p41, %r124, 224;
	ld.shared.u32 	%r329, [_ZZN3cub18CUB_300001_SM_10006detail6reduce28DeviceReduceSingleTileKernelINS2_10policy_hubIij9CustomMinE10Policy1000EPiS8_iS5_iiN4cuda3std3__410__identityEEEvT0_T1_T2_T3_T4_T6_E12temp_storage+36];
	min.s32 	%r330, %r329, %r328;
	selp.b32 	%r686, %r330, %r328, %p41;
	bra.uni 	$L__BB3_72;
$L__BB3_56:
	mov.u32 	%r88, %tid.x;
	mul.wide.u32 	%rd35, %r88, 4;
	add.s64 	%rd19, %rd16, %rd35;
	// begin inline asm
	ld.global.nc.u32 %r126, [%rd19];
	// end inline asm
	add.s64 	%rd20, %rd19, 1024;
	// begin inline asm
	ld.global.nc.u32 %r127, [%rd20];
	// end inline asm
	add.s64 	%rd21, %rd19, 2048;
	// begin inline asm
	ld.global.nc.u32 %r128, [%rd21];
	// end inline asm
	add.s64 	%rd22, %rd19, 3072;
	// begin inline asm
	ld.global.nc.u32 %r129, [%rd22];
	// end inline asm
	add.s64 	%rd23, %rd19, 4096;
	// begin inline asm
	ld.global.nc.u32 %r130, [%rd23];
	// end inline asm
	add.s64 	%rd24, %rd19, 5120;
	// begin inline asm
	ld.global.nc.u32 %r131, [%rd24];
	// end inline asm
	add.s64 	%rd25, %rd19, 6144;
	// begin inline asm
	ld.global.nc.u32 %r132, [%rd25];
	// end inline asm
	add.s64 	%rd26, %rd19, 7168;
	// begin inline asm
	ld.global.nc.u32 %r133, [%rd26];
	// end inline asm
	add.s64 	%rd27, %rd19, 8192;
	// begin inline asm
	ld.global.nc.u32 %r134, [%rd27];
	// end inline asm
	add.s64 	%rd28, %rd19, 9216;
	// begin inline asm
	ld.global.nc.u32 %r135, [%rd28];
	// end inline asm
	add.s64 	%rd29, %rd19, 10240;
	// begin inline asm
	ld.global.nc.u32 %r136, [%rd29];
	// end inline asm
	add.s64 	%rd30, %rd19, 11264;
	// begin inline asm
	ld.global.nc.u32 %r137, [%rd30];
	// end inline asm
	add.s64 	%rd31, %rd19, 12288;
	// begin inline asm
	ld.global.nc.u32 %r138, [%rd31];
	// end inline asm
	add.s64 	%rd32, %rd19, 13312;
	// begin inline asm
	ld.global.nc.u32 %r139, [%rd32];
	// end inline asm
	add.s64 	%rd33, %rd19, 14336;
	// begin inline asm
	ld.global.nc.u32 %r140, [%rd33];
	// end inline asm
	add.s64 	%rd34, %rd19, 15360;
	// begin inline asm
	ld.global.nc.u32 %r141, [%rd34];
	// end inline asm
	min.s32 	%r143, %r127, %r126;
	min.s32 	%r144, %r128, %r143;
	min.s32 	%r145, %r129, %r144;
	min.s32 	%r146, %r130, %r145;
	min.s32 	%r147, %r131, %r146;
	min.s32 	%r148, %r132, %r147;
	min.s32 	%r149, %r133, %r148;
	min.s32 	%r150, %r134, %r149;
	min.s32 	%r151, %r135, %r150;
	min.s32 	%r152, %r136, %r151;
	min.s32 	%r153, %r137, %r152;
	min.s32 	%r154, %r138, %r153;
	min.s32 	%r155, %r139, %r154;
	min.s32 	%r156, %r140, %r155;
	min.s32 	%r685, %r141, %r156;
	setp.lt.u32 	%p4, %r124, 8192;
	mov.b32 	%r674, 4096;
	@%p4 bra 	$L__BB3_60;
	add.s32 	%r90, %r124, -4096;
	mov.b32 	%r674, 4096;
$L__BB3_58:
	mul.wide.s32 	%rd52, %r674, 4;
	add.s64 	%rd36, %rd19, %rd52;
	// begin inline asm
	ld.global.nc.u32 %r158, [%rd36];
	// end inline asm
	add.s64 	%rd37, %rd36, 1024;
	// begin inline asm
	ld.global.nc.u32 %r159, [%rd37];
	// end inline asm
	add.s64 	%rd38, %rd36, 2048;
	// begin inline asm
	ld.global.nc.u32 %r160, [%rd38];
	// end inline asm
	add.s64 	%rd39, %rd36, 3072;
	// begin inline asm
	ld.global.nc.u32 %r161, [%rd39];
	// end inline asm
	add.s64 	%rd40, %rd36, 4096;
	// begin inline asm
	ld.global.nc.u32 %r162, [%rd40];
	// end inline asm
	add.s64 	%rd41, %rd36, 5120;
	// begin inline asm
	ld.global.nc.u32 %r163, [%rd41];
	// end inline asm
	add.s64 	%rd42, %rd36, 6144;
	// begin inline asm
	ld.global.nc.u32 %r164, [%rd42];
	// end inline asm
	add.s64 	%rd43, %rd36, 7168;
	// begin inline asm
	ld.global.nc.u32 %r165, [%rd43];
	// end inline asm
	add.s64 	%rd44, %rd36, 8192;
	// begin inline asm
	ld.global.nc.u32 %r166, [%rd44];
	// end inline asm
	add.s64 	%rd45, %rd36, 9216;
	// begin inline asm
	ld.global.nc.u32 %r167, [%rd45];
	// end inline asm
	add.s64 	%rd46, %rd36, 10240;
	// begin inline asm
	ld.global.nc.u32 %r168, [%rd46];
	// end inline asm
	add.s64 	%rd47, %rd36, 11264;
	// begin inline asm
	ld.global.nc.u32 %r169, [%rd47];
	// end inline asm
	add.s64 	%rd48, %rd36, 12288;
	// begin inline asm
	ld.global.nc.u32 %r170, [%rd48];
	// end inline asm
	add.s64 	%rd49, %rd36, 13312;
	// begin inline asm
	ld.global.nc.u32 %r171, [%rd49];
	// end inline asm
	add.s64 	%rd50, %rd36, 14336;
	// begin inline asm
	ld.global.nc.u32 %r172, [%rd50];
	// end inline asm
	add.s64 	%rd51, %rd36, 15360;
	// begin inline asm
	ld.global.nc.u32 %r173, [%rd51];
	// end inline asm
	min.s32 	%r174, %r158, %r685;
	min.s32 	%r175, %r159, %r174;
	min.s32 	%r176, %r160, %r175;
	min.s32 	%r177, %r161, %r176;
	min.s32 	%r178, %r162, %r177;
	min.s32 	%r179, %r163, %r178;
	min.s32 	%r180, %r164, %r179;
	min.s32 	%r181, %r165, %r180;
	min.s32 	%r182, %r166, %r181;
	min.s32 	%r183, %r167, %r182;
	min.s32 	%r184, %r168, %r183;
	min.s32 	%r185, %r169, %r184;
	min.s32 	%r186, %r170, %r185;
	min.s32 	%r187, %r171, %r186;
	min.s32 	%r188, %r172, %r187;
	min.s32 	%r685, %r173, %r188;
	sub.s32 	%r189, %r124, %r674;
	setp.lt.s32 	%p5, %r189, 4096;
	@%p5 bra 	$L__BB3_68;
	add.s32 	%r674, %r674, 4096;
	setp.le.s32 	%p6, %r674, %r90;
	@%p6 bra 	$L__BB3_58;
$L__BB3_60:
	setp.le.s32 	%p7, %r124, %r674;
	@%p7 bra 	$L__BB3_68;
	sub.s32 	%r97, %r124, %r674;
	setp.ge.s32 	%p8, %r88, %r97;
	@%p8 bra 	$L__BB3_68;
	not.b32 	%r191, %r88;
	add.s32 	%r192, %r124, %r191;
	sub.s32 	%r98, %r192, %r674;
	and.b32  	%r193, %r98, 768;
	setp.eq.s32 	%p9, %r193, 768;
	mov.u32 	%r679, %r88;
	@%p9 bra 	$L__BB3_65;
	add.s32 	%r676, %r88, %r674;
	shr.u32 	%r194, %r98, 8;
	add.s32 	%r195, %r194, 1;
	and.b32  	%r196, %r195, 3;
	neg.s32 	%r675, %r196;
	mov.u32 	%r679, %r88;
$L__BB3_64:
	.pragma "nounroll";
	mul.wide.u32 	%rd54, %r676, 4;
	add.s64 	%rd53, %rd16, %rd54;
	// begin inline asm
	ld.global.nc.u32 %r197, [%rd53];
	// end inline asm
	min.s32 	%r685, %r197, %r685;
	add.s32 	%r679, %r679, 256;
	add.s32 	%r676, %r676, 256;
	add.s32 	%r675, %r675, 1;
	setp.ne.s32 	%p10, %r675, 0;
	@%p10 bra 	$L__BB3_64;
$L__BB3_65:
	setp.lt.u32 	%p11, %r98, 768;
	@%p11 bra 	$L__BB3_68;
	cvt.u64.u32 	%rd55, %r679;
	cvt.u64.u32 	%rd56, %r674;
	add.s64 	%rd57, %rd55, %rd56;
	shl.b64 	%rd58, %rd57, 2;
	add.s64 	%rd59, %rd58, %rd16;
	add.s64 	%rd124, %rd59, 2048;
	add.s32 	%r682, %r679, %r674;
$L__BB3_67:
	mul.wide.u32 	%rd64, %r682, 4;
	add.s64 	%rd60, %rd16, %rd64;
	// begin inline asm
	ld.global.nc.u32 %r198, [%rd60];
	// end inline asm
	min.s32 	%r202, %r198, %r685;
	add.s64 	%rd61, %rd124, -1024;
	// begin inline asm
	ld.global.nc.u32 %r199, [%rd61];
	// end inline asm
	min.s32 	%r203, %r199, %r202;
	// begin inline asm
	ld.global.nc.u32 %r200, [%rd124];
	// end inline asm
	min.s32 	%r204, %r200, %r203;
	add.s64 	%rd63, %rd124, 1024;
	// begin inline asm
	ld.global.nc.u32 %r201, [%rd63];
	// end inline asm
	min.s32 	%r685, %r201, %r204;
	add.s32 	%r679, %r679, 1024;
	add.s64 	%rd124, %rd124, 4096;
	add.s32 	%r682, %r682, 1024;
	setp.lt.s32 	%p12, %r679, %r97;
	@%p12 bra 	$L__BB3_67;
$L__BB3_68:
	// begin inline asm
	mov.u32 %r205, %laneid;
	// end inline asm
	mov.b32 	%r208, 1;
	mov.b32 	%r229, 31;
	mov.b32 	%r230, -1;
	// begin inline asm
	shfl.sync.down.b32 %r206, %r685, %r208, %r229, %r230;
	// end inline asm
	setp.gt.s32 	%p13, %r205, 30;
	min.s32 	%r231, %r206, %r685;
	selp.b32 	%r212, %r685, %r231, %p13;
	mov.b32 	%r213, 2;
	// begin inline asm
	shfl.sync.down.b32 %r211, %r212, %r213, %r229, %r230;
	// end inline asm
	setp.gt.s32 	%p14, %r205, 29;
	min.s32 	%r232, %r211, %r212;
	selp.b32 	%r217, %r212, %r232, %p14;
	mov.b32 	%r218, 4;
	// begin inline asm
	shfl.sync.down.b32 %r216, %r217, %r218, %r229, %r230;
	// end inline asm
	setp.gt.s32 	%p15, %r205, 27;
	min.s32 	%r233, %r216, %r217;
	selp.b32 	%r222, %r217, %r233, %p15;
	mov.b32 	%r223, 8;
	// begin inline asm
	shfl.sync.down.b32 %r221, %r222, %r223, %r229, %r230;
	// end inline asm
	setp.gt.s32 	%p16, %r205, 23;
	min.s32 	%r234, %r221, %r222;
	selp.b32 	%r227, %r222, %r234, %p16;
	mov.b32 	%r228, 16;
	// begin inline asm
	shfl.sync.down.b32 %r226, %r227, %r228, %r229, %r230;
	// end inline asm
	setp.gt.s32 	%p17, %r205, 15;
	min.s32 	%r120, %r226, %r227;
	selp.b32 	%r686, %r227, %r120, %p17;
	setp.ne.s32 	%p18, %r205, 0;
	@%p18 bra 	$L__BB3_70;
	shr.u32 	%r235, %r88, 3;
	and.b32  	%r236, %r235, 124;
	mov.u32 	%r237, _ZZN3cub18CUB_300001_SM_10006detail6reduce28DeviceReduceSingleTileKernelINS2_10policy_hubIij9CustomMinE10Policy1000EPiS8_iS5_iiN4cuda3std3__410__identityEEEvT0_T1_T2_T3_T4_T6_E12temp_storage;
	add.s32 	%r238, %r237, %r236;
	st.shared.u32 	[%r238+8], %r120;
$L__BB3_70:
	bar.sync 	0;
	setp.ne.s32 	%p19, %r88, 0;
	@%p19 bra 	$L__BB3_72;
	ld.shared.u32 	%r239, [_ZZN3cub18CUB_300001_SM_10006detail6reduce28DeviceReduceSingleTileKernelINS2_10policy_hubIij9CustomMinE10Policy1000EPiS8_iS5_iiN4cuda3std3__410__identityEEEvT0_T1_T2_T3_T4_T6_E12temp_storage+12];
	min.s32 	%r240, %r239, %r686;
	ld.shared.u32 	%r241, [_ZZN3cub18CUB_300001_SM_10006detail6reduce28DeviceReduceSingleTileKernelINS2_10policy_hubIij9CustomMinE10Policy1000EPiS8_iS5_iiN4cuda3std3__410__identityEEEvT0_T1_T2_T3_T4_T6_E12temp_storage+16];
	min.s32 	%r242, %r241, %r240;
	ld.shared.u32 	%r243, [_ZZN3cub18CUB_300001_SM_10006detail6reduce28DeviceReduceSingleTileKernelINS2_10policy_hubIij9CustomMinE10Policy1000EPiS8_iS5_iiN4cuda3std3__410__identityEEEvT0_T1_T2_T3_T4_T6_E12temp_storage+20];
	min.s32 	%r244, %r243, %r242;
	ld.shared.u32 	%r245, [_ZZN3cub18CUB_300001_SM_10006detail6reduce28DeviceReduceSingleTileKernelINS2_10policy_hubIij9CustomMinE10Policy1000EPiS8_iS5_iiN4cuda3std3__410__identityEEEvT0_T1_T2_T3_T4_T6_E12temp_storage+24];
	min.s32 	%r246, %r245, %r244;
	ld.shared.u32 	%r247, [_ZZN3cub18CUB_300001_SM_10006detail6reduce28DeviceReduceSingleTileKernelINS2_10policy_hubIij9CustomMinE10Policy1000EPiS8_iS5_iiN4cuda3std3__410__identityEEEvT0_T1_T2_T3_T4_T6_E12temp_storage+28];
	min.s32 	%r248, %r247, %r246;
	ld.shared.u32 	%r249, [_ZZN3cub18CUB_300001_SM_10006detail6reduce28DeviceReduceSingleTileKernelINS2_10policy_hubIij9CustomMinE10Policy1000EPiS8_iS5_iiN4cuda3std3__410__identityEEEvT0_T1_T2_T3_T4_T6_E12temp_storage+32];
	min.s32 	%r250, %r249, %r248;
	ld.shared.u32 	%r251, [_ZZN3cub18CUB_300001_SM_10006detail6reduce28DeviceReduceSingleTileKernelINS2_10policy_hubIij9CustomMinE10Policy1000EPiS8_iS5_iiN4cuda3std3__410__identityEEEvT0_T1_T2_T3_T4_T6_E12temp_storage+36];
	min.s32 	%r686, %r251, %r250;
$L__BB3_72:
	mov.u32 	%r631, %tid.x;
	setp.ne.s32 	%p95, %r631, 0;
	@%p95 bra 	$L__BB3_74;
	min.s32 	%r632, %r686, %r125;
	st.global.u32 	[%rd1], %r632;
$L__BB3_74:
	ret;

}


// ===== COMPILED SASS (sm_100) =====

	.target	sm_100

	.elftype	@"ET_EXEC"


//--------------------- .note.nv.tkinfo           --------------------------
	.section	.note.nv.tkinfo,"",@"SHT_NOTE"
	.sectionflags	@"SHF_NOTE_NV_TKINFO"
	.tkinfo
        /*0018*/ 	.word	0x00000002
        /*0030*/ 	.string	""
        /*0030*/ 	.string	"ptxas"
        /*0030*/ 	.string	"Cuda compilation tools, release 13.0, V13.0.88"
        /*0030*/ 	.string	"Build cuda_13.0.r13.0/compiler.36424714_0"
        /*0030*/ 	.string	"-arch sm_100 -m 64 "



//--------------------- .note.nv.cuinfo           --------------------------
	.section	.note.nv.cuinfo,"",@"SHT_NOTE"
	.sectionflags	@"SHF_NOTE_NV_CUINFO"
        /*0018*/ 	.short	0x0002
        /*001a*/ 	.short	0x0064
        /*001c*/ 	.short	0x0082
	.zero		2


//--------------------- .nv.info                  --------------------------
	.section	.nv.info,"",@"SHT_CUDA_INFO"
	.align	4


	//----- nvinfo : EIATTR_REGCOUNT
	.align		4
        /*0000*/ 	.byte	0x04, 0x2f
        /*0002*/ 	.short	(.L_41 - .L_40)
	.align		4
.L_40:
        /*0004*/ 	.word	index@(_ZN3cub18CUB_300001_SM_10006detail11EmptyKernelIvEEvv)
        /*0008*/ 	.word	0x00000004


	//----- nvinfo : EIATTR_FRAME_SIZE
	.align		4
.L_41:
        /*000c*/ 	.byte	0x04, 0x11
        /*000e*/ 	.short	(.L_43 - .L_42)
	.align		4
.L_42:
        /*0010*/ 	.word	index@(_ZN3cub18CUB_300001_SM_10006detail11EmptyKernelIvEEvv)
        /*0014*/ 	.word	0x00000000


	//----- nvinfo : EIATTR_REGCOUNT
	.align		4
.L_43:
        /*0018*/ 	.byte	0x04, 0x2f
        /*001a*/ 	.short	(.L_45 - .L_44)
	.align		4
.L_44:
        /*001c*/ 	.word	index@(_ZN3cub18CUB_300001_SM_10006detail6reduce28DeviceReduceSingleTileKernelINS2_10policy_hubIij9CustomMinE10Policy1000EPiS8_jS5_iiN4cuda3std3__410__identityEEEvT0_T1_T2_T3_T4_T6_)
        /*0020*/ 	.word	0x0000001e


	//----- nvinfo : EIATTR_FRAME_SIZE
	.align		4
.L_45:
        /*0024*/ 	.byte	0x04, 0x11
        /*0026*/ 	.short	(.L_47 - .L_46)
	.align		4
.L_46:
        /*0028*/ 	.word	index@(_ZN3cub18CUB_300001_SM_10006detail6reduce28DeviceReduceSingleTileKernelINS2_10policy_hubIij9CustomMinE10Policy1000EPiS8_jS5_iiN4cuda3std3__410__identityEEEvT0_T1_T2_T3_T4_T6_)
        /*002c*/ 	.word	0x00000000


	//----- nvinfo : EIATTR_REGCOUNT
	.align		4
.L_47:
        /*0030*/ 	.byte	0x04, 0x2f
        /*0032*/ 	.short	(.L_49 - .L_48)
	.align		4
.L_48:
        /*0034*/ 	.word	index@(_ZN3cub18CUB_300001_SM_10006detail6reduce18DeviceReduceKernelINS2_10policy_hubIij9CustomMinE10Policy1000EPijS5_iN4cuda3std3__410__identityEEEvT0_PT3_T1_NS0_13GridEvenShareISG_EET2_T4_)
        /*0038*/ 	.word	0x00000020


	//----- nvinfo : EIATTR_FRAME_SIZE
	.align		4
.L_49:
        /*003c*/ 	.byte	0x04, 0x11
        /*003e*/ 	.short	(.L_51 - .L_50)
	.align		4
.L_50:
        /*0040*/ 	.word	index@(_ZN3cub18CUB_300001_SM_10006detail6reduce18DeviceReduceKernelINS2_10policy_hubIij9CustomMinE10Policy1000EPijS5_iN4cuda3std3__410__identityEEEvT0_PT3_T1_NS0_13GridEvenShareISG_EET2_T4_)
        /*0044*/ 	.word	0x00000000


	//----- nvinfo : EIATTR_REGCOUNT
	.align		4
.L_51:
        /*0048*/ 	.byte	0x04, 0x2f
        /*004a*/ 	.short	(.L_53 - .L_52)
	.align		4
.L_52:
        /*004c*/ 	.word	index@(_ZN3cub18CUB_300001_SM_10006detail6reduce28DeviceReduceSingleTileKernelINS2_10policy_hubIij9CustomMinE10Policy1000EPiS8_iS5_iiN4cuda3std3__410__identityEEEvT0_T1_T2_T3_T4_T6_)
        /*0050*/ 	.word	0x00000020


	//----- nvinfo : EIATTR_FRAME_SIZE
	.align		4
.L_53:
        /*0054*/ 	.byte	0x04, 0x11
        /*0056*/ 	.short	(.L_55 - .L_54)
	.align		4
.L_54:
        /*0058*/ 	.word	index@(_ZN3cub18CUB_300001_SM_10006detail6reduce28DeviceReduceSingleTileKernelINS2_10policy_hubIij9CustomMinE10Policy1000EPiS8_iS5_iiN4cuda3std3__410__identityEEEvT0_T1_T2_T3_T4_T6_)
        /*005c*/ 	.word	0x00000000


	//----- nvinfo : EIATTR_MIN_STACK_SIZE
	.align		4
.L_55:
        /*0060*/ 	.byte	0x04, 0x12
        /*0062*/ 	.short	(.L_57 - .L_56)
	.align		4
.L_56:
        /*0064*/ 	.word	index@(_ZN3cub18CUB_300001_SM_10006detail6reduce28DeviceReduceSingleTileKernelINS2_10policy_hubIij9CustomMinE10Policy1000EPiS8_iS5_iiN4cuda3std3__410__identityEEEvT0_T1_T2_T3_T4_T6_)
        /*0068*/ 	.word	0x00000000


	//----- nvinfo : EIATTR_MIN_STACK_SIZE
	.align		4
.L_57:
        /*006c*/ 	.byte	0x04, 0x12
        /*006e*/ 	.short	(.L_59 - .L_58)
	.align		4
.L_58:
        /*0070*/ 	.word	index@(_ZN3cub18CUB_300001_SM_10006detail6reduce18DeviceReduceKernelINS2_10policy_hubIij9CustomMinE10Policy1000EPijS5_iN4cuda3std3__410__identityEEEvT0_PT3_T1_NS0_13GridEvenShareISG_EET2_T4_)
        /*0074*/ 	.word	0x00000000


	//----- nvinfo : EIATTR_MIN_STACK_SIZE
	.align		4
.L_59:
        /*0078*/ 	.byte	0x04, 0x12
        /*007a*/ 	.short	(.L_61 - .L_60)
	.align		4
.L_60:
        /*007c*/ 	.word	index@(_ZN3cub18CUB_300001_SM_10006detail6reduce28DeviceReduceSingleTileKernelINS2_10policy_hubIij9CustomMinE10Policy1000EPiS8_jS5_iiN4cuda3std3__410__identityEEEvT0_T1_T2_T3_T4_T6_)
        /*0080*/ 	.word	0x00000000


	//----- nvinfo : EIATTR_MIN_STACK_SIZE
	.align		4
.L_61:
        /*0084*/ 	.byte	0x04, 0x12
        /*0086*/ 	.short	(.L_63 - .L_62)
	.align		4
.L_62:
        /*0088*/ 	.word	index@(_ZN3cub18CUB_300001_SM_10006detail11EmptyKernelIvEEvv)
        /*008c*/ 	.word	0x00000000
.L_63:


//--------------------- .nv.compat                --------------------------
	.section	.nv.compat,"",@"SHT_CUDA_COMPAT_INFO"
	.align	4
        /*0000*/ 	.byte	0x02, 0x09, 0x00, 0x00, 0x02, 0x02, 0x01, 0x00, 0x02, 0x05, 0x05, 0x00, 0x03, 0x07, 0x01, 0x01
        /*0010*/ 	.byte	0x02, 0x03, 0x00, 0x00, 0x02, 0x06, 0x01, 0x00, 0x04, 0x0b, 0x08, 0x00, 0x09, 0x00, 0x00, 0x00
        /*0020*/ 	.byte	0x00, 0x00, 0x00, 0x00


//--------------------- .nv.info._ZN3cub18CUB_300001_SM_10006detail6reduce28DeviceReduceSingleTileKernelINS2_10policy_hubIij9CustomMinE10Policy1000EPiS8_iS5_iiN4cuda3std3__410__identityEEEvT0_T1_T2_T3_T4_T6_ --------------------------
	.section	.nv.info._ZN3cub18CUB_300001_SM_10006detail6reduce28DeviceReduceSingleTileKernelINS2_10policy_hubIij9CustomMinE10Policy1000EPiS8_iS5_iiN4cuda3std3__410__identityEEEvT0_T1_T2_T3_T4_T6_,"",@"SHT_CUDA_INFO"
	.sectionflags	@""
	.align	4


	//----- nvinfo : EIATTR_CUDA_API_VERSION
	.align		4
        /*0000*/ 	.byte	0x04, 0x37
        /*0002*/ 	.short	(.L_65 - .L_64)
.L_64:
        /*0004*/ 	.word	0x00000082


	//----- nvinfo : EIATTR_KPARAM_INFO
	.align		4
.L_65:
        /*0008*/ 	.byte	0x04, 0x17
        /*000a*/ 	.short	(.L_67 - .L_66)
.L_66:
        /*000c*/ 	.word	0x00000000
        /*0010*/ 	.short	0x0005
        /*0012*/ 	.short	0x001c
        /*0014*/ 	.byte	0x00, 0xf0, 0x05, 0x00


	//----- nvinfo : EIATTR_KPARAM_INFO
	.align		4
.L_67:
        /*0018*/ 	.byte	0x04, 0x17
        /*001a*/ 	.short	(.L_69 - .L_68)
.L_68:
        /*001c*/ 	.word	0x00000000
        /*0020*/ 	.short	0x0004
        /*0022*/ 	.short	0x0018
        /*0024*/ 	.byte	0x00, 0xf0, 0x11, 0x00


	//----- nvinfo : EIATTR_KPARAM_INFO
	.align		4
.L_69:
        /*0028*/ 	.byte	0x04, 0x17
        /*002a*/ 	.short	(.L_71 - .L_70)
.L_70:
        /*002c*/ 	.word	0x00000000
        /*0030*/ 	.short	0x0003
        /*0032*/ 	.short	0x0014
        /*0034*/ 	.byte	0x00, 0xf0, 0x05, 0x00


	//----- nvinfo : EIATTR_KPARAM_INFO
	.align		4
.L_71:
        /*0038*/ 	.byte	0x04, 0x17
        /*003a*/ 	.short	(.L_73 - .L_72)
.L_72:
        /*003c*/ 	.word	0x00000000
        /*0040*/ 	.short	0x0002
        /*0042*/ 	.short	0x0010
        /*0044*/ 	.byte	0x00, 0xf0, 0x11, 0x00


	//----- nvinfo : EIATTR_KPARAM_INFO
	.align		4
.L_73:
        /*0048*/ 	.byte	0x04, 0x17
        /*004a*/ 	.short	(.L_75 - .L_74)
.L_74:
        /*004c*/ 	.word	0x00000000
        /*0050*/ 	.short	0x0001
        /*0052*/ 	.short	0x0008
        /*0054*/ 	.byte	0x00, 0xf5, 0x21, 0x00


	//----- nvinfo : EIATTR_KPARAM_INFO
	.align		4
.L_75:
        /*0058*/ 	.byte	0x04, 0x17
        /*005a*/ 	.short	(.L_77 - .L_76)
.L_76:
        /*005c*/ 	.word	0x00000000
        /*0060*/ 	.short	0x0000
        /*0062*/ 	.short	0x0000
        /*0064*/ 	.byte	0x00, 0xf5, 0x21, 0x00


	//----- nvinfo : EIATTR_SPARSE_MMA_MASK
	.align		4
.L_77:
        /*0068*/ 	.byte	0x03, 0x50
        /*006a*/ 	.short	0x0000


	//----- nvinfo : EIATTR_MAXREG_COUNT
	.align		4
        /*006c*/ 	.byte	0x03, 0x1b
        /*006e*/ 	.short	0x00ff


	//----- nvinfo : EIATTR_NUM_BARRIERS
	.align		4
        /*0070*/ 	.byte	0x02, 0x4c
        /*0072*/ 	.byte	0x01
	.zero		1


	//----- nvinfo : EIATTR_MERCURY_ISA_VERSION
	.align		4
        /*0074*/ 	.byte	0x03, 0x5f
        /*0076*/ 	.short	0x0101


	//----- nvinfo : EIATTR_COOP_GROUP_MASK_REGIDS
	.align		4
        /*0078*/ 	.byte	0x04, 0x29
        /*007a*/ 	.short	(.L_79 - .L_78)


	//   ....[0]....
.L_78:
        /*007c*/ 	.word	0xffffffff


	//   ....[1]....
        /*0080*/ 	.word	0xffffffff


	//   ....[2]....
        /*0084*/ 	.word	0xffffffff


	//   ....[3]....
        /*0088*/ 	.word	0xffffffff


	//   ....[4]....
        /*008c*/ 	.word	0xffffffff


	//   ....[5]....
        /*0090*/ 	.word	0xffffffff


	//   ....[6]....
        /*0094*/ 	.word	0xffffffff


	//   ....[7]....
        /*0098*/ 	.word	0xffffffff


	//   ....[8]....
        /*009c*/ 	.word	0xffffffff


	//   ....[9]....
        /*00a0*/ 	.word	0xffffffff


	//   ....[10]....
        /*00a4*/ 	.word	0xffffffff


	//   ....[11]....
        /*00a8*/ 	.word	0xffffffff


	//   ....[12]....
        /*00ac*/ 	.word	0xffffffff


	//   ....[13]....
        /*00b0*/ 	.word	0xffffffff


	//   ....[14]....
        /*00b4*/ 	.word	0xffffffff


	//   ....[15]....
        /*00b8*/ 	.word	0xffffffff


	//   ....[16]....
        /*00bc*/ 	.word	0xffffffff


	//   ....[17]....
        /*00c0*/ 	.word	0xffffffff


	//   ....[18]....
        /*00c4*/ 	.word	0xffffffff


	//   ....[19]....
        /*00c8*/ 	.word	0xffffffff


	//   ....[20]....
        /*00cc*/ 	.word	0xffffffff


	//   ....[21]....
        /*00d0*/ 	.word	0xffffffff


	//   ....[22]....
        /*00d4*/ 	.word	0xffffffff


	//   ....[23]....
        /*00d8*/ 	.word	0xffffffff


	//   ....[24]....
        /*00dc*/ 	.word	0xffffffff


	//   ....[25]....
        /*00e0*/ 	.word	0xffffffff


	//   ....[26]....
        /*00e4*/ 	.word	0xffffffff


	//   ....[27]....
        /*00e8*/ 	.word	0xffffffff


	//   ....[28]....
        /*00ec*/ 	.word	0xffffffff


	//   ....[29]....
        /*00f0*/ 	.word	0xffffffff


	//----- nvinfo : EIATTR_COOP_GROUP_INSTR_OFFSETS
	.align		4
.L_79:
        /*00f4*/ 	.byte	0x04, 0x28
        /*00f6*/ 	.short	(.L_81 - .L_80)


	//   ....[0]....
.L_80:
        /*00f8*/ 	.word	0x000008a0


	//   ....[1]....
        /*00fc*/ 	.word	0x00000900


	//   ....[2]....
        /*0100*/ 	.word	0x00000970


	//   ....[3]....
        /*0104*/ 	.word	0x000009c0


	//   ....[4]....
        /*0108*/ 	.word	0x000009f0


	//   ....[5]....
        /*010c*/ 	.word	0x00000b80


	//   ....[6]....
        /*0110*/ 	.word	0x00000c10


	//   ....[7]....
        /*0114*/ 	.word	0x00000c60


	//   ....[8]....
        /*0118*/ 	.word	0x00000ca0


	//   ....[9]....
        /*011c*/ 	.word	0x00000ce0


	//   ....[10]....
        /*0120*/ 	.word	0x00001930


	//   ....[11]....
        /*0124*/ 	.word	0x000019b0


	//   ....[12]....
        /*0128*/ 	.word	0x00001a00


	//   ....[13]....
        /*012c*/ 	.word	0x00001a40


	//   ....[14]....
        /*0130*/ 	.word	0x00001a70


	//   ....[15]....
        /*0134*/ 	.word	0x00002320


	//   ....[16]....
        /*0138*/ 	.word	0x00002380


	//   ....[17]....
        /*013c*/ 	.word	0x000023f0


	//   ....[18]....
        /*0140*/ 	.word	0x00002440


	//   ....[19]....
        /*0144*/ 	.word	0x00002470


	//   ....[20]....
        /*0148*/ 	.word	0x00002600


	//   ....[21]....
        /*014c*/ 	.word	0x00002680


	//   ....[22]....
        /*0150*/ 	.word	0x000026c0


	//   ....[23]....
        /*0154*/ 	.word	0x00002710


	//   ....[24]....
        /*0158*/ 	.word	0x00002760


	//   ....[25]....
        /*015c*/ 	.word	0x00003530


	//   ....[26]....
        /*0160*/ 	.word	0x000035b0


	//   ....[27]....
        /*0164*/ 	.word	0x00003600


	//   ....[28]....
        /*0168*/ 	.word	0x00003640


	//   ....[29]....
        /*016c*/ 	.word	0x00003670


	//----- nvinfo : EIATTR_VRC_CTA_INIT_COUNT
	.align		4
.L_81:
        /*0170*/ 	.byte	0x02, 0x4a
	.zero		1
	.zero		1


	//----- nvinfo : EIATTR_EXIT_INSTR_OFFSETS
	.align		4
        /*0174*/ 	.byte	0x04, 0x1c
        /*0176*/ 	.short	(.L_83 - .L_82)


	//   ....[0]....
.L_82:
        /*0178*/ 	.word	0x00000080


	//   ....[1]....
        /*017c*/ 	.word	0x000000c0


	//   ....[2]....
        /*0180*/ 	.word	0x00003790


	//   ....[3]....
        /*0184*/ 	.word	0x000037e0


	//----- nvinfo : EIATTR_MAX_THREADS
	.align		4
.L_83:
        /*0188*/ 	.byte	0x04, 0x05
        /*018a*/ 	.short	(.L_85 - .L_84)
.L_84:
        /*018c*/ 	.word	0x00000100
        /*0190*/ 	.word	0x00000001
        /*0194*/ 	.word	0x00000001


	//----- nvinfo : EIATTR_CRS_STACK_SIZE
	.align		4
.L_85:
        /*0198*/ 	.byte	0x04, 0x1e
        /*019a*/ 	.short	(.L_87 - .L_86)
.L_86:
        /*019c*/ 	.word	0x00000000


	//----- nvinfo : EIATTR_CBANK_PARAM_SIZE
	.align		4
.L_87:
        /*01a0*/ 	.byte	0x03, 0x19
        /*01a2*/ 	.short	0x001d


	//----- nvinfo : EIATTR_PARAM_CBANK
	.align		4
        /*01a4*/ 	.byte	0x04, 0x0a
        /*01a6*/ 	.short	(.L_89 - .L_88)
	.align		4
.L_88:
        /*01a8*/ 	.word	index@(.nv.constant0._ZN3cub18CUB_300001_SM_10006detail6reduce28DeviceReduceSingleTileKernelINS2_10policy_hubIij9CustomMinE10Policy1000EPiS8_iS5_iiN4cuda3std3__410__identityEEEvT0_T1_T2_T3_T4_T6_)
        /*01ac*/ 	.short	0x0380
        /*01ae*/ 	.short	0x001d


	//----- nvinfo : EIATTR_SW_WAR
	.align		4
.L_89:
        /*01b0*/ 	.byte	0x04, 0x36
        /*01b2*/ 	.short	(.L_91 - .L_90)
.L_90:
        /*01b4*/ 	.word	0x00000008
.L_91:


//--------------------- .nv.info._ZN3cub18CUB_300001_SM_10006detail6reduce18DeviceReduceKernelINS2_10policy_hubIij9CustomMinE10Policy1000EPijS5_iN4cuda3std3__410__identityEEEvT0_PT3_T1_NS0_13GridEvenShareISG_EET2_T4_ --------------------------
	.section	.nv.info._ZN3cub18CUB_300001_SM_10006detail6reduce18DeviceReduceKernelINS2_10policy_hubIij9CustomMinE10Policy1000EPijS5_iN4cuda3std3__410__identityEEEvT0_PT3_T1_NS0_13GridEvenShareISG_EET2_T4_,"",@"SHT_CUDA_INFO"
	.sectionflags	@""
	.align	4


	//----- nvinfo : EIATTR_CUDA_API_VERSION
	.align		4
        /*0000*/ 	.byte	0x04, 0x37
        /*0002*/ 	.short	(.L_93 - .L_92)
.L_92:
        /*0004*/ 	.word	0x00000082


	//----- nvinfo : EIATTR_KPARAM_INFO
	.align		4
.L_93:
        /*0008*/ 	.byte	0x04, 0x17
        /*000a*/ 	.short	(.L_95 - .L_94)
.L_94:
        /*000c*/ 	.word	0x00000000
        /*0010*/ 	.short	0x0005
        /*0012*/ 	.short	0x003d
        /*0014*/ 	.byte	0x00, 0xf0, 0x05, 0x00


	//----- nvinfo : EIATTR_KPARAM_INFO
	.align		4
.L_95:
        /*0018*/ 	.byte	0x04, 0x17
        /*001a*/ 	.short	(.L_97 - .L_96)
.L_96:
        /*001c*/ 	.word	0x00000000
        /*0020*/ 	.short	0x0004
        /*0022*/ 	.short	0x003c
        /*0024*/ 	.byte	0x00, 0xf0, 0x05, 0x00


	//----- nvinfo : EIATTR_KPARAM_INFO
	.align		4
.L_97:
        /*0028*/ 	.byte	0x04, 0x17
        /*002a*/ 	.short	(.L_99 - .L_98)
.L_98:
        /*002c*/ 	.word	0x00000000
        /*0030*/ 	.short	0x0003
        /*0032*/ 	.short	0x0014
        /*0034*/ 	.byte	0x00, 0xf0, 0xa1, 0x00


	//----- nvinfo : EIATTR_KPARAM_INFO
	.align		4
.L_99:
        /*0038*/ 	.byte	0x04, 0x17
        /*003a*/ 	.short	(.L_101 - .L_100)
.L_100:
        /*003c*/ 	.word	0x00000000
        /*0040*/ 	.short	0x0002
        /*0042*/ 	.short	0x0010
        /*0044*/ 	.byte	0x00, 0xf0, 0x11, 0x00


	//----- nvinfo : EIATTR_KPARAM_INFO
	.align		4
.L_101:
        /*0048*/ 	.byte	0x04, 0x17
        /*004a*/ 	.short	(.L_103 - .L_102)
.L_102:
        /*004c*/ 	.word	0x00000000
        /*0050*/ 	.short	0x0001
        /*0052*/ 	.short	0x0008
        /*0054*/ 	.byte	0x00, 0xf5, 0x21, 0x00


	//----- nvinfo : EIATTR_KPARAM_INFO
	.align		4
.L_103:
        /*0058*/ 	.byte	0x04, 0x17
        /*005a*/ 	.short	(.L_105 - .L_104)
.L_104:
        /*005c*/ 	.word	0x00000000
        /*0060*/ 	.short	0x0000
        /*0062*/ 	.short	0x0000
        /*0064*/ 	.byte	0x00, 0xf5, 0x21, 0x00


	//----- nvinfo : EIATTR_SPARSE_MMA_MASK
	.align		4
.L_105:
        /*0068*/ 	.byte	0x03, 0x50
        /*006a*/ 	.short	0x0000


	//----- nvinfo : EIATTR_MAXREG_COUNT
	.align		4
        /*006c*/ 	.byte	0x03, 0x1b
        /*006e*/ 	.short	0x00ff


	//----- nvinfo : EIATTR_NUM_BARRIERS
	.align		4
        /*0070*/ 	.byte	0x02, 0x4c
        /*0072*/ 	.byte	0x01
	.zero		1


	//----- nvinfo : EIATTR_MERCURY_ISA_VERSION
	.align		4
        /*0074*/ 	.byte	0x03, 0x5f
        /*0076*/ 	.short	0x0101


	//----- nvinfo : EIATTR_COOP_GROUP_MASK_REGIDS
	.align		4
        /*0078*/ 	.byte	0x04, 0x29
        /*007a*/ 	.short	(.L_107 - .L_106)


	//   ....[0]....
.L_106:
        /*007c*/ 	.word	0xffffffff


	//   ....[1]....
        /*0080*/ 	.word	0xffffffff


	//   ....[2]....
        /*0084*/ 	.word	0xffffffff


	//   ....[3]....
        /*0088*/ 	.word	0xffffffff


	//   ....[4]....
        /*008c*/ 	.word	0xffffffff


	//   ....[5]....
        /*0090*/ 	.word	0xffffffff


	//   ....[6]....
        /*0094*/ 	.word	0xffffffff


	//   ....[7]....
        /*0098*/ 	.word	0xffffffff


	//   ....[8]....
        /*009c*/ 	.word	0xffffffff


	//   ....[9]....
        /*00a0*/ 	.word	0xffffffff


	//   ....[10]....
        /*00a4*/ 	.word	0xffffffff


	//   ....[11]....
        /*00a8*/ 	.word	0xffffffff


	//   ....[12]....
        /*00ac*/ 	.word	0xffffffff


	//   ....[13]....
        /*00b0*/ 	.word	0xffffffff


	//   ....[14]....
        /*00b4*/ 	.word	0xffffffff


	//   ....[15]....
        /*00b8*/ 	.word	0xffffffff


	//   ....[16]....
        /*00bc*/ 	.word	0xffffffff


	//   ....[17]....
        /*00c0*/ 	.word	0xffffffff


	//   ....[18]....
        /*00c4*/ 	.word	0xffffffff


	//   ....[19]....
        /*00c8*/ 	.word	0xffffffff


	//   ....[20]....
        /*00cc*/ 	.word	0xffffffff


	//   ....[21]....
        /*00d0*/ 	.word	0xffffffff


	//   ....[22]....
        /*00d4*/ 	.word	0xffffffff


	//   ....[23]....
        /*00d8*/ 	.word	0xffffffff


	//   ....[24]....
        /*00dc*/ 	.word	0xffffffff


	//   ....[25]....
        /*00e0*/ 	.word	0xffffffff


	//   ....[26]....
        /*00e4*/ 	.word	0xffffffff


	//   ....[27]....
        /*00e8*/ 	.word	0xffffffff


	//   ....[28]....
        /*00ec*/ 	.word	0xffffffff


	//   ....[29]....
        /*00f0*/ 	.word	0xffffffff


	//----- nvinfo : EIATTR_COOP_GROUP_INSTR_OFFSETS
	.align		4
.L_107:
        /*00f4*/ 	.byte	0x04, 0x28
        /*00f6*/ 	.short	(.L_109 - .L_108)


	//   ....[0]....
.L_108:
        /*00f8*/ 	.word	0x000004e0


	//   ....[1]....
        /*00fc*/ 	.word	0x00000540


	//   ....[2]....
        /*0100*/ 	.word	0x000005b0


	//   ....[3]....
        /*0104*/ 	.word	0x00000600


	//   ....[4]....
        /*0108*/ 	.word	0x00000630


	//   ....[5]....
        /*010c*/ 	.word	0x000007c0


	//   ....[6]....
        /*0110*/ 	.word	0x00000850


	//   ....[7]....
        /*0114*/ 	.word	0x000008a0


	//   ....[8]....
        /*0118*/ 	.word	0x000008e0


	//   ....[9]....
        /*011c*/ 	.word	0x00000920


	//   ....[10]....
        /*0120*/ 	.word	0x000011b0


	//   ....[11]....
        /*0124*/ 	.word	0x00001230


	//   ....[12]....
        /*0128*/ 	.word	0x00001280


	//   ....[13]....
        /*012c*/ 	.word	0x000012c0


	//   ....[14]....
        /*0130*/ 	.word	0x000012f0


	//   ....[15]....
        /*0134*/ 	.word	0x00001850


	//   ....[16]....
        /*0138*/ 	.word	0x000018b0


	//   ....[17]....
        /*013c*/ 	.word	0x00001920


	//   ....[18]....
        /*0140*/ 	.word	0x00001970


	//   ....[19]....
        /*0144*/ 	.word	0x000019a0


	//   ....[20]....
        /*0148*/ 	.word	0x00001b30


	//   ....[21]....
        /*014c*/ 	.word	0x00001bc0


	//   ....[22]....
        /*0150*/ 	.word	0x00001c10


	//   ....[23]....
        /*0154*/ 	.word	0x00001c50


	//   ....[24]....
        /*0158*/ 	.word	0x00001c90


	//   ....[25]....
        /*015c*/ 	.word	0x000026e0


	//   ....[26]....
        /*0160*/ 	.word	0x00002760


	//   ....[27]....
        /*0164*/ 	.word	0x000027b0


	//   ....[28]....
        /*0168*/ 	.word	0x000027f0


	//   ....[29]....
        /*016c*/ 	.word	0x00002820


	//----- nvinfo : EIATTR_VRC_CTA_INIT_COUNT
	.align		4
.L_109:
        /*0170*/ 	.byte	0x02, 0x4a
	.zero		1
	.zero		1


	//----- nvinfo : EIATTR_EXIT_INSTR_OFFSETS
	.align		4
        /*0174*/ 	.byte	0x04, 0x1c
        /*0176*/ 	.short	(.L_111 - .L_110)


	//   ....[0]....
.L_110:
        /*0178*/ 	.word	0x00002940


	//   ....[1]....
        /*017c*/ 	.word	0x00002980


	//----- nvinfo : EIATTR_MAX_THREADS
	.align		4
.L_111:
        /*0180*/ 	.byte	0x04, 0x05
        /*0182*/ 	.short	(.L_113 - .L_112)
.L_112:
        /*0184*/ 	.word	0x00000100
        /*0188*/ 	.word	0x00000001
        /*018c*/ 	.word	0x00000001


	//----- nvinfo : EIATTR_CRS_STACK_SIZE
	.align		4
.L_113:
        /*0190*/ 	.byte	0x04, 0x1e
        /*0192*/ 	.short	(.L_115 - .L_114)
.L_114:
        /*0194*/ 	.word	0x00000000


	//----- nvinfo : EIATTR_CBANK_PARAM_SIZE
	.align		4
.L_115:
        /*0198*/ 	.byte	0x03, 0x19
        /*019a*/ 	.short	0x003e


	//----- nvinfo : EIATTR_PARAM_CBANK
	.align		4
        /*019c*/ 	.byte	0x04, 0x0a
        /*019e*/ 	.short	(.L_117 - .L_116)
	.align		4
.L_116:
        /*01a0*/ 	.word	index@(.nv.constant0._ZN3cub18CUB_300001_SM_10006detail6reduce18DeviceReduceKernelINS2_10policy_hubIij9CustomMinE10Policy1000EPijS5_iN4cuda3std3__410__identityEEEvT0_PT3_T1_NS0_13GridEvenShareISG_EET2_T4_)
        /*01a4*/ 	.short	0x0380
        /*01a6*/ 	.short	0x003e


	//----- nvinfo : EIATTR_SW_WAR
	.align		4
.L_117:
        /*01a8*/ 	.byte	0x04, 0x36
        /*01aa*/ 	.short	(.L_119 - .L_118)
.L_118:
        /*01ac*/ 	.word	0x00000008
.L_119:


//--------------------- .nv.info._ZN3cub18CUB_300001_SM_10006detail6reduce28DeviceReduceSingleTileKernelINS2_10policy_hubIij9CustomMinE10Policy1000EPiS8_jS5_iiN4cuda3std3__410__identityEEEvT0_T1_T2_T3_T4_T6_ --------------------------
	.section	.nv.info._ZN3cub18CUB_300001_SM_10006detail6reduce28DeviceReduceSingleTileKernelINS2_10policy_hubIij9CustomMinE10Policy1000EPiS8_jS5_iiN4cuda3std3__410__identityEEEvT0_T1_T2_T3_T4_T6_,"",@"SHT_CUDA_INFO"
	.sectionflags	@""
	.align	4


	//----- nvinfo : EIATTR_CUDA_API_VERSION
	.align		4
        /*0000*/ 	.byte	0x04, 0x37
        /*0002*/ 	.short	(.L_121 - .L_120)
.L_120:
        /*0004*/ 	.word	0x00000082


	//----- nvinfo : EIATTR_KPARAM_INFO
	.align		4
.L_121:
        /*0008*/ 	.byte	0x04, 0x17
        /*000a*/ 	.short	(.L_123 - .L_122)
.L_122:
        /*000c*/ 	.word	0x00000000
        /*0010*/ 	.short	0x0005
        /*0012*/ 	.short	0x001c
        /*0014*/ 	.byte	0x00, 0xf0, 0x05, 0x00


	//----- nvinfo : EIATTR_KPARAM_INFO
	.align		4
.L_123:
        /*0018*/ 	.byte	0x04, 0x17
        /*001a*/ 	.short	(.L_125 - .L_124)
.L_124:
        /*001c*/ 	.word	0x00000000
        /*0020*/ 	.short	0x0004
        /*0022*/ 	.short	0x0018
        /*0024*/ 	.byte	0x00, 0xf0, 0x11, 0x00


	//----- nvinfo : EIATTR_KPARAM_INFO
	.align		4
.L_125:
        /*0028*/ 	.byte	0x04, 0x17
        /*002a*/ 	.short	(.L_127 - .L_126)
.L_126:
        /*002c*/ 	.word	0x00000000
        /*0030*/ 	.short	0x0003
        /*0032*/ 	.short	0x0014
        /*0034*/ 	.byte	0x00, 0xf0, 0x05, 0x00


	//----- nvinfo : EIATTR_KPARAM_INFO
	.align		4
.L_127:
        /*0038*/ 	.byte	0x04, 0x17
        /*003a*/ 	.short	(.L_129 - .L_128)
.L_128:
        /*003c*/ 	.word	0x00000000
        /*0040*/ 	.short	0x0002
        /*0042*/ 	.short	0x0010
        /*0044*/ 	.byte	0x00, 0xf0, 0x11, 0x00


	//----- nvinfo : EIATTR_KPARAM_INFO
	.align		4
.L_129:
        /*0048*/ 	.byte	0x04, 0x17
        /*004a*/ 	.short	(.L_131 - .L_130)
.L_130:
        /*004c*/ 	.word	0x00000000
        /*0050*/ 	.short	0x0001
        /*0052*/ 	.short	0x0008
        /*0054*/ 	.byte	0x00, 0xf5, 0x21, 0x00


	//----- nvinfo : EIATTR_KPARAM_INFO
	.align		4
.L_131:
        /*0058*/ 	.byte	0x04, 0x17
        /*005a*/ 	.short	(.L_133 - .L_132)
.L_132:
        /*005c*/ 	.word	0x00000000
        /*0060*/ 	.short	0x0000
        /*0062*/ 	.short	0x0000
        /*0064*/ 	.byte	0x00, 0xf5, 0x21, 0x00


	//----- nvinfo : EIATTR_SPARSE_MMA_MASK
	.align		4
.L_133:
        /*0068*/ 	.byte	0x03, 0x50
        /*006a*/ 	.short	0x0000


	//----- nvinfo : EIATTR_MAXREG_COUNT
	.align		4
        /*006c*/ 	.byte	0x03, 0x1b
        /*006e*/ 	.short	0x00ff


	//----- nvinfo : EIATTR_NUM_BARRIERS
	.align		4
        /*0070*/ 	.byte	0x02, 0x4c
        /*0072*/ 	.byte	0x01
	.zero		1


	//----- nvinfo : EIATTR_MERCURY_ISA_VERSION
	.align		4
        /*0074*/ 	.byte	0x03, 0x5f
        /*0076*/ 	.short	0x0101


	//----- nvinfo : EIATTR_COOP_GROUP_MASK_REGIDS
	.align		4
        /*0078*/ 	.byte	0x04, 0x29
        /*007a*/ 	.short	(.L_135 - .L_134)


	//   ....[0]....
.L_134:
        /*007c*/ 	.word	0xffffffff


	//   ....[1]....
        /*0080*/ 	.word	0xffffffff


	//   ....[2]....
        /*0084*/ 	.word	0xffffffff


	//   ....[3]....
        /*0088*/ 	.word	0xffffffff


	//   ....[4]....
        /*008c*/ 	.word	0xffffffff


	//   ....[5]....
        /*0090*/ 	.word	0xffffffff


	//   ....[6]....
        /*0094*/ 	.word	0xffffffff


	//   ....[7]....
        /*0098*/ 	.word	0xffffffff


	//   ....[8]....
        /*009c*/ 	.word	0xffffffff


	//   ....[9]....
        /*00a0*/ 	.word	0xffffffff


	//   ....[10]....
        /*00a4*/ 	.word	0xffffffff


	//   ....[11]....
        /*00a8*/ 	.word	0xffffffff


	//   ....[12]....
        /*00ac*/ 	.word	0xffffffff


	//   ....[13]....
        /*00b0*/ 	.word	0xffffffff


	//   ....[14]....
        /*00b4*/ 	.word	0xffffffff


	//   ....[15]....
        /*00b8*/ 	.word	0xffffffff


	//   ....[16]....
        /*00bc*/ 	.word	0xffffffff


	//   ....[17]....
        /*00c0*/ 	.word	0xffffffff


	//   ....[18]....
        /*00c4*/ 	.word	0xffffffff


	//   ....[19]....
        /*00c8*/ 	.word	0xffffffff


	//   ....[20]....
        /*00cc*/ 	.word	0xffffffff


	//   ....[21]....
        /*00d0*/ 	.word	0xffffffff


	//   ....[22]....
        /*00d4*/ 	.word	0xffffffff


	//   ....[23]....
        /*00d8*/ 	.word	0xffffffff


	//   ....[24]....
        /*00dc*/ 	.word	0xffffffff


	//   ....[25]....
        /*00e0*/ 	.word	0xffffffff


	//   ....[26]....
        /*00e4*/ 	.word	0xffffffff


	//   ....[27]....
        /*00e8*/ 	.word	0xffffffff


	//   ....[28]....
        /*00ec*/ 	.word	0xffffffff


	//   ....[29]....
        /*00f0*/ 	.word	0xffffffff


	//----- nvinfo : EIATTR_COOP_GROUP_INSTR_OFFSETS
	.align		4
.L_135:
        /*00f4*/ 	.byte	0x04, 0x28
        /*00f6*/ 	.short	(.L_137 - .L_136)


	//   ....[0]....
.L_136:
        /*00f8*/ 	.word	0x00000850


	//   ....[1]....
        /*00fc*/ 	.word	0x000008b0


	//   ....[2]....
        /*0100*/ 	.word	0x00000920


	//   ....[3]....
        /*0104*/ 	.word	0x00000970


	//   ....[4]....
        /*0108*/ 	.word	0x000009a0


	//   ....[5]....
        /*010c*/ 	.word	0x00000b30


	//   ....[6]....
        /*0110*/ 	.word	0x00000bc0


	//   ....[7]....
        /*0114*/ 	.word	0x00000c10


	//   ....[8]....
        /*0118*/ 	.word	0x00000c50


	//   ....[9]....
        /*011c*/ 	.word	0x00000c90


	//   ....[10]....
        /*0120*/ 	.word	0x00001470


	//   ....[11]....
        /*0124*/ 	.word	0x000014f0


	//   ....[12]....
        /*0128*/ 	.word	0x00001540


	//   ....[13]....
        /*012c*/ 	.word	0x00001580


	//   ....[14]....
        /*0130*/ 	.word	0x000015b0


	//   ....[15]....
        /*0134*/ 	.word	0x00001e10


	//   ....[16]....
        /*0138*/ 	.word	0x00001e70


	//   ....[17]....
        /*013c*/ 	.word	0x00001ee0


	//   ....[18]....
        /*0140*/ 	.word	0x00001f30


	//   ....[19]....
        /*0144*/ 	.word	0x00001f60


	//   ....[20]....
        /*0148*/ 	.word	0x000020f0


	//   ....[21]....
        /*014c*/ 	.word	0x00002170


	//   ....[22]....
        /*0150*/ 	.word	0x000021b0


	//   ....[23]....
        /*0154*/ 	.word	0x00002200


	//   ....[24]....
        /*0158*/ 	.word	0x00002250


	//   ....[25]....
        /*015c*/ 	.word	0x00002bc0


	//   ....[26]....
        /*0160*/ 	.word	0x00002c40


	//   ....[27]....
        /*0164*/ 	.word	0x00002c90


	//   ....[28]....
        /*0168*/ 	.word	0x00002cd0


	//   ....[29]....
        /*016c*/ 	.word	0x00002d00


	//----- nvinfo : EIATTR_VRC_CTA_INIT_COUNT
	.align		4
.L_137:
        /*0170*/ 	.byte	0x02, 0x4a
	.zero		1
	.zero		1


	//----- nvinfo : EIATTR_EXIT_INSTR_OFFSETS
	.align		4
        /*0174*/ 	.byte	0x04, 0x1c
        /*0176*/ 	.short	(.L_139 - .L_138)


	//   ....[0]....
.L_138:
        /*0178*/ 	.word	0x00000080


	//   ....[1]....
        /*017c*/ 	.word	0x000000c0


	//   ....[2]....
        /*0180*/ 	.word	0x00002e20


	//   ....[3]....
        /*0184*/ 	.word	0x00002e70


	//----- nvinfo : EIATTR_MAX_THREADS
	.align		4
.L_139:
        /*0188*/ 	.byte	0x04, 0x05
        /*018a*/ 	.short	(.L_141 - .L_140)
.L_140:
        /*018c*/ 	.word	0x00000100
        /*0190*/ 	.word	0x00000001
        /*0194*/ 	.word	0x00000001


	//----- nvinfo : EIATTR_CRS_STACK_SIZE
	.align		4
.L_141:
        /*0198*/ 	.byte	0x04, 0x1e
        /*019a*/ 	.short	(.L_143 - .L_142)
.L_142:
        /*019c*/ 	.word	0x00000000


	//----- nvinfo : EIATTR_CBANK_PARAM_SIZE
	.align		4
.L_143:
        /*01a0*/ 	.byte	0x03, 0x19
        /*01a2*/ 	.short	0x001d


	//----- nvinfo : EIATTR_PARAM_CBANK
	.align		4
        /*01a4*/ 	.byte	0x04, 0x0a
        /*01a6*/ 	.short	(.L_145 - .L_144)
	.align		4
.L_144:
        /*01a8*/ 	.word	index@(.nv.constant0._ZN3cub18CUB_300001_SM_10006detail6reduce28DeviceReduceSingleTileKernelINS2_10policy_hubIij9CustomMinE10Policy1000EPiS8_jS5_iiN4cuda3std3__410__identityEEEvT0_T1_T2_T3_T4_T6_)
        /*01ac*/ 	.short	0x0380
        /*01ae*/ 	.short	0x001d


	//----- nvinfo : EIATTR_SW_WAR
	.align		4
.L_145:
        /*01b0*/ 	.byte	0x04, 0x36
        /*01b2*/ 	.short	(.L_147 - .L_146)
.L_146:
        /*01b4*/ 	.word	0x00000008
.L_147:


//--------------------- .nv.info._ZN3cub18CUB_300001_SM_10006detail11EmptyKernelIvEEvv --------------------------
	.section	.nv.info._ZN3cub18CUB_300001_SM_10006detail11EmptyKernelIvEEvv,"",@"SHT_CUDA_INFO"
	.sectionflags	@""
	.align	4


	//----- nvinfo : EIATTR_CUDA_API_VERSION
	.align		4
        /*0000*/ 	.byte	0x04, 0x37
        /*0002*/ 	.short	(.L_149 - .L_148)
.L_148:
        /*0004*/ 	.word	0x00000082


	//----- nvinfo : EIATTR_SPARSE_MMA_MASK
	.align		4
.L_149:
        /*0008*/ 	.byte	0x03, 0x50
        /*000a*/ 	.short	0x0000


	//----- nvinfo : EIATTR_MAXREG_COUNT
	.align		4
        /*000c*/ 	.byte	0x03, 0x1b
        /*000e*/ 	.short	0x00ff


	//----- nvinfo : EIATTR_MERCURY_ISA_VERSION
	.align		4
        /*0010*/ 	.byte	0x03, 0x5f
        /*0012*/ 	.short	0x0101


	//----- nvinfo : EIATTR_VRC_CTA_INIT_COUNT
	.align		4
        /*0014*/ 	.byte	0x02, 0x4a
	.zero		1
	.zero		1


	//----- nvinfo : EIATTR_EXIT_INSTR_OFFSETS
	.align		4
        /*0018*/ 	.byte	0x04, 0x1c
        /*001a*/ 	.short	(.L_151 - .L_150)


	//   ....[0]....
.L_150:
        /*001c*/ 	.word	0x00000010


	//----- nvinfo : EIATTR_SW_WAR
	.align		4
.L_151:
        /*0020*/ 	.byte	0x04, 0x36
        /*0022*/ 	.short	(.L_153 - .L_152)
.L_152:
        /*0024*/ 	.word	0x00000008
.L_153:


//--------------------- .nv.callgraph             --------------------------
	.section	.nv.callgraph,"",@"SHT_CUDA_CALLGRAPH"
	.align	4
	.sectionentsize	8
	.align		4
        /*0000*/ 	.word	0x00000000
	.align		4
        /*0004*/ 	.word	0xffffffff
	.align		4
        /*0008*/ 	.word	0x00000000
	.align		4
        /*000c*/ 	.word	0xfffffffe
	.align		4
        /*0010*/ 	.word	0x00000000
	.align		4
        /*0014*/ 	.word	0xfffffffd
	.align		4
        /*0018*/ 	.word	0x00000000
	.align		4
        /*001c*/ 	.word	0xfffffffc


//--------------------- .nv.constant4             --------------------------
	.section	.nv.constant4,"a",@progbits
	.align	8
	.align		8
.nv.constant4:
        /*0000*/ 	.dword	_ZN34_INTERNAL_7da13ebc_4_k_cu_0da159924cuda3std3__45__cpo5beginE
	.align		8
        /*0008*/ 	.dword	_ZN34_INTERNAL_7da13ebc_4_k_cu_0da159924cuda3std3__45__cpo3endE
	.align		8
        /*0010*/ 	.dword	_ZN34_INTERNAL_7da13ebc_4_k_cu_0da159924cuda3std3__45__cpo6cbeginE
	.align		8
        /*0018*/ 	.dword	_ZN34_INTERNAL_7da13ebc_4_k_cu_0da159924cuda3std3__45__cpo4cendE
	.align		8
        /*0020*/ 	.dword	_ZN34_INTERNAL_7da13ebc_4_k_cu_0da159924cuda3std3__45__cpo6rbeginE
	.align		8
        /*0028*/ 	.dword	_ZN34_INTERNAL_7da13ebc_4_k_cu_0da159924cuda3std3__45__cpo4rendE
	.align		8
        /*0030*/ 	.dword	_ZN34_INTERNAL_7da13ebc_4_k_cu_0da159924cuda3std3__45__cpo7crbeginE
	.align		8
        /*0038*/ 	.dword	_ZN34_INTERNAL_7da13ebc_4_k_cu_0da159924cuda3std3__45__cpo5crendE
	.align		8
        /*0040*/ 	.dword	_ZN34_INTERNAL_7da13ebc_4_k_cu_0da159924cuda3std3__436_GLOBAL__N__7da13ebc_4_k_cu_0da159926ignoreE
	.align		8
        /*0048*/ 	.dword	_ZN34_INTERNAL_7da13ebc_4_k_cu_0da159924cuda3std3__419piecewise_constructE
	.align		8
        /*0050*/ 	.dword	_ZN34_INTERNAL_7da13ebc_4_k_cu_0da159924cuda3std3__48in_placeE
	.align		8
        /*0058*/ 	.dword	_ZN34_INTERNAL_7da13ebc_4_k_cu_0da159924cuda3std3__420unreachable_sentinelE
	.align		8
        /*0060*/ 	.dword	_ZN34_INTERNAL_7da13ebc_4_k_cu_0da159924cuda3std3__47nulloptE
	.align		8
        /*0068*/ 	.dword	_ZN34_INTERNAL_7da13ebc_4_k_cu_0da159924cuda3std3__48unexpectE
	.align		8
        /*0070*/ 	.dword	_ZN34_INTERNAL_7da13ebc_4_k_cu_0da159924cuda3std6ranges3__45__cpo4swapE
	.align		8
        /*0078*/ 	.dword	_ZN34_INTERNAL_7da13ebc_4_k_cu_0da159924cuda3std6ranges3__45__cpo9iter_moveE
	.align		8
        /*0080*/ 	.dword	_ZN34_INTERNAL_7da13ebc_4_k_cu_0da159924cuda3std6ranges3__45__cpo5beginE
	.align		8
        /*0088*/ 	.dword	_ZN34_INTERNAL_7da13ebc_4_k_cu_0da159924cuda3std6ranges3__45__cpo3endE
	.align		8
        /*0090*/ 	.dword	_ZN34_INTERNAL_7da13ebc_4_k_cu_0da159924cuda3std6ranges3__45__cpo6cbeginE
	.align		8
        /*0098*/ 	.dword	_ZN34_INTERNAL_7da13ebc_4_k_cu_0da159924cuda3std6ranges3__45__cpo4cendE
	.align		8
        /*00a0*/ 	.dword	_ZN34_INTERNAL_7da13ebc_4_k_cu_0da159924cuda3std6ranges3__45__cpo7advanceE
	.align		8
        /*00a8*/ 	.dword	_ZN34_INTERNAL_7da13ebc_4_k_cu_0da159924cuda3std6ranges3__45__cpo9iter_swapE
	.align		8
        /*00b0*/ 	.dword	_ZN34_INTERNAL_7da13ebc_4_k_cu_0da159924cuda3std6ranges3__45__cpo4nextE
	.align		8
        /*00b8*/ 	.dword	_ZN34_INTERNAL_7da13ebc_4_k_cu_0da159924cuda3std6ranges3__45__cpo4prevE
	.align		8
        /*00c0*/ 	.dword	_ZN34_INTERNAL_7da13ebc_4_k_cu_0da159924cuda3std6ranges3__45__cpo4dataE
	.align		8
        /*00c8*/ 	.dword	_ZN34_INTERNAL_7da13ebc_4_k_cu_0da159924cuda3std6ranges3__45__cpo5cdataE
	.align		8
        /*00d0*/ 	.dword	_ZN34_INTERNAL_7da13ebc_4_k_cu_0da159924cuda3std6ranges3__45__cpo4sizeE
	.align		8
        /*00d8*/ 	.dword	_ZN34_INTERNAL_7da13ebc_4_k_cu_0da159924cuda3std6ranges3__45__cpo5ssizeE
	.align		8
        /*00e0*/ 	.dword	_ZN34_INTERNAL_7da13ebc_4_k_cu_0da159924cuda3std6ranges3__45__cpo8distanceE
	.align		8
        /*00e8*/ 	.dword	_ZN34_INTERNAL_7da13ebc_4_k_cu_0da159926thrust24THRUST_300001_SM_1000_NS6system6detail10sequential3seqE
	.align		8
        /*00f0*/ 	.dword	_ZN34_INTERNAL_7da13ebc_4_k_cu_0da159926thrust24THRUST_300001_SM_1000_NS12placeholders2_1E
	.align		8
        /*00f8*/ 	.dword	_ZN34_INTERNAL_7da13ebc_4_k_cu_0da159926thrust24THRUST_300001_SM_1000_NS12placeholders2_2E
	.align		8
        /*0100*/ 	.dword	_ZN34_INTERNAL_7da13ebc_4_k_cu_0da159926thrust24THRUST_300001_SM_1000_NS12placeholders2_3E
	.align		8
        /*0108*/ 	.dword	_ZN34_INTERNAL_7da13ebc_4_k_cu_0da159926thrust24THRUST_300001_SM_1000_NS12placeholders2_4E
	.align		8
        /*0110*/ 	.dword	_ZN34_INTERNAL_7da13ebc_4_k_cu_0da159926thrust24THRUST_300001_SM_1000_NS12placeholders2_5E
	.align		8
        /*0118*/ 	.dword	_ZN34_INTERNAL_7da13ebc_4_k_cu_0da159926thrust24THRUST_300001_SM_1000_NS12placeholders2_6E
	.align		8
        /*0120*/ 	.dword	_ZN34_INTERNAL_7da13ebc_4_k_cu_0da159926thrust24THRUST_300001_SM_1000_NS12placeholders2_7E
	.align		8
        /*0128*/ 	.dword	_ZN34_INTERNAL_7da13ebc_4_k_cu_0da159926thrust24THRUST_300001_SM_1000_NS12placeholders2_8E
	.align		8
        /*0130*/ 	.dword	_ZN34_INTERNAL_7da13ebc_4_k_cu_0da159926thrust24THRUST_300001_SM_1000_NS12placeholders2_9E
	.align		8
        /*0138*/ 	.dword	_ZN34_INTERNAL_7da13ebc_4_k_cu_0da159926thrust24THRUST_300001_SM_1000_NS12placeholders3_10E


//--------------------- .text._ZN3cub18CUB_300001_SM_10006detail6reduce28DeviceReduceSingleTileKernelINS2_10policy_hubIij9CustomMinE10Policy1000EPiS8_iS5_iiN4cuda3std3__410__identityEEEvT0_T1_T2_T3_T4_T6_ --------------------------
	.section	.text._ZN3cub18CUB_300001_SM_10006detail6reduce28DeviceReduceSingleTileKernelINS2_10policy_hubIij9CustomMinE10Policy1000EPiS8_iS5_iiN4cuda3std3__410__identityEEEvT0_T1_T2_T3_T4_T6_,"ax",@progbits
	.align	128
        .global         _ZN3cub18CUB_300001_SM_10006detail6reduce28DeviceReduceSingleTileKernelINS2_10policy_hubIij9CustomMinE10Policy1000EPiS8_iS5_iiN4cuda3std3__410__identityEEEvT0_T1_T2_T3_T4_T6_
        .type           _ZN3cub18CUB_300001_SM_10006detail6reduce28DeviceReduceSingleTileKernelINS2_10policy_hubIij9CustomMinE10Policy1000EPiS8_iS5_iiN4cuda3std3__410__identityEEEvT0_T1_T2_T3_T4_T6_,@function
        .size           _ZN3cub18CUB_300001_SM_10006detail6reduce28DeviceReduceSingleTileKernelINS2_10policy_hubIij9CustomMinE10Policy1000EPiS8_iS5_iiN4cuda3std3__410__identityEEEvT0_T1_T2_T3_T4_T6_,(.L_x_147 - _ZN3cub18CUB_300001_SM_10006detail6reduce28DeviceReduceSingleTileKernelINS2_10policy_hubIij9CustomMinE10Policy1000EPiS8_iS5_iiN4cuda3std3__410__identityEEEvT0_T1_T2_T3_T4_T6_)
        .other          _ZN3cub18CUB_300001_SM_10006detail6reduce28DeviceReduceSingleTileKernelINS2_10policy_hubIij9CustomMinE10Policy1000EPiS8_iS5_iiN4cuda3std3__410__identityEEEvT0_T1_T2_T3_T4_T6_,@"STO_CUDA_ENTRY STV_DEFAULT"
_ZN3cub18CUB_300001_SM_10006detail6reduce28DeviceReduceSingleTileKernelINS2_10policy_hubIij9CustomMinE10Policy1000EPiS8_iS5_iiN4cuda3std3__410__identityEEEvT0_T1_T2_T3_T4_T6_:
.text._ZN3cub18CUB_300001_SM_10006detail6reduce28DeviceReduceSingleTileKernelINS2_10policy_hubIij9CustomMinE10Policy1000EPiS8_iS5_iiN4cuda3std3__410__identityEEEvT0_T1_T2_T3_T4_T6_:
[----:B------:R-:W-:Y:S01]  /*0000*/  LDC R1, c[0x0][0x37c] ;  /* 0x0000df00ff017b82 */ /* 0x000fe20000000800 */
[----:B------:R-:W0:Y:S01]  /*0010*/  LDCU UR4, c[0x0][0x390] ;  /* 0x00007200ff0477ac */ /* 0x000e220008000800 */
[----:B------:R-:W1:Y:S01]  /*0020*/  LDCU.64 UR6, c[0x0][0x358] ;  /* 0x00006b00ff0677ac */ /* 0x000e620008000a00 */
[----:B0-----:R-:W-:-:S05]  /*0030*/  IMAD.U32 R20, RZ, RZ, UR4 ;  /* 0x00000004ff147e24 */ /* 0x001fca000f8e00ff */
[----:B------:R-:W-:-:S13]  /*0040*/  ISETP.NE.AND P0, PT, R20, RZ, PT ;  /* 0x000000ff1400720c */ /* 0x000fda0003f05270 */
[----:B-1----:R-:W-:Y:S05]  /*0050*/  @P0 BRA `(.L_x_0) ;  /* 0x00000000001c0947 */ /* 0x002fea0003800000 */
[----:B------:R-:W0:Y:S02]  /*0060*/  S2R R0, SR_TID.X ;  /* 0x0000000000007919 */ /* 0x000e240000002100 */
[----:B0-----:R-:W-:-:S13]  /*0070*/  ISETP.NE.AND P0, PT, R0, RZ, PT ;  /* 0x000000ff0000720c */ /* 0x001fda0003f05270 */
[----:B------:R-:W-:Y:S05]  /*0080*/  @P0 EXIT ;  /* 0x000000000000094d */ /* 0x000fea0003800000 */
[----:B------:R-:W0:Y:S08]  /*0090*/  LDC R5, c[0x0][0x398] ;  /* 0x0000e600ff057b82 */ /* 0x000e300000000800 */
[----:B------:R-:W0:Y:S02]  /*00a0*/  LDC.64 R2, c[0x0][0x388] ;  /* 0x0000e200ff027b82 */ /* 0x000e240000000a00 */
[----:B0-----:R-:W-:Y:S01]  /*00b0*/  STG.E desc[UR6][R2.64], R5 ;  /* 0x0000000502007986 */ /* 0x001fe2000c101906 */
[----:B------:R-:W-:Y:S05]  /*00c0*/  EXIT ;  /* 0x000000000000794d */ /* 0x000fea0003800000 */
.L_x_0:
[----:B------:R-:W0:Y:S01]  /*00d0*/  LDCU UR4, c[0x0][0x380] ;  /* 0x00007000ff0477ac */ /* 0x000e220008000800 */
[----:B------:R-:W-:Y:S01]  /*00e0*/  BSSY.RECONVERGENT B0, `(.L_x_1) ;  /* 0x000036a000007945 */ /* 0x000fe20003800200 */
[----:B0-----:R-:W-:-:S09]  /*00f0*/  ULOP3.LUT UP0, URZ, UR4, 0xf, URZ, 0xc0, !UPT ;  /* 0x0000000f04ff7892 */ /* 0x001fd2000f80c0ff */
[----:B------:R-:W-:Y:S05]  /*0100*/  BRA.U UP0, `(.L_x_2) ;  /* 0x0000001900a07547 */ /* 0x000fea000b800000 */
[----:B------:R-:W-:-:S13]  /*0110*/  ISETP.GT.AND P0, PT, R20, 0xfff, PT ;  /* 0x00000fff1400780c */ /* 0x000fda0003f04270 */
[----:B------:R-:W-:Y:S05]  /*0120*/  @P0 BRA `(.L_x_3) ;  /* 0x0000000c00640947 */ /* 0x000fea0003800000 */
[----:B------:R-:W0:Y:S01]  /*0130*/  S2R R9, SR_TID.X ;  /* 0x0000000000097919 */ /* 0x000e220000002100 */
[----:B------:R-:W-:Y:S01]  /*0140*/  BSSY.RECONVERGENT B1, `(.L_x_4) ;  /* 0x0000009000017945 */ /* 0x000fe20003800200 */
[----:B------:R-:W-:Y:S01]  /*0150*/  IMAD.MOV.U32 R0, RZ, RZ, RZ ;  /* 0x000000ffff007224 */ /* 0x000fe200078e00ff */
[----:B0-----:R-:W-:Y:S01]  /*0160*/  ISETP.GE.AND P0, PT, R9, R20, PT ;  /* 0x000000140900720c */ /* 0x001fe20003f06270 */
[----:B------:R-:W-:-:S12]  /*0170*/  IMAD.MOV.U32 R11, RZ, RZ, R9 ;  /* 0x000000ffff0b7224 */ /* 0x000fd800078e0009 */
[----:B------:R-:W-:Y:S05]  /*0180*/  @P0 BRA `(.L_x_5) ;  /* 0x0000000000100947 */ /* 0x000fea0003800000 */
[----:B------:R-:W0:Y:S02]  /*0190*/  LDC.64 R2, c[0x0][0x380] ;  /* 0x0000e000ff027b82 */ /* 0x000e240000000a00 */
[----:B0-----:R-:W-:-:S05]  /*01a0*/  IMAD.WIDE.U32 R2, R9, 0x4, R2 ;  /* 0x0000000409027825 */ /* 0x001fca00078e0002 */
[----:B------:R0:W5:Y:S01]  /*01b0*/  LDG.E.CONSTANT R0, desc[UR6][R2.64] ;  /* 0x0000000602007981 */ /* 0x000162000c1e9900 */
[----:B------:R-:W-:-:S07]  /*01c0*/  VIADD R11, R9, 0x100 ;  /* 0x00000100090b7836 */ /* 0x000fce0000000000 */
.L_x_5:
[----:B------:R-:W-:Y:S05]  /*01d0*/  BSYNC.RECONVERGENT B1 ;  /* 0x0000000000017941 */ /* 0x000fea0003800200 */
.L_x_4:
[----:B------:R-:W-:Y:S01]  /*01e0*/  ISETP.GE.AND P0, PT, R11, R20, PT ;  /* 0x000000140b00720c */ /* 0x000fe20003f06270 */
[----:B------:R-:W-:-:S12]  /*01f0*/  BSSY.RECONVERGENT B1, `(.L_x_6) ;  /* 0x0000066000017945 */ /* 0x000fd80003800200 */
[----:B------:R-:W-:Y:S05]  /*0200*/  @P0 BRA `(.L_x_7) ;  /* 0x0000000400900947 */ /* 0x000fea0003800000 */
[----:B0-----:R-:W-:Y:S01]  /*0210*/  LOP3.LUT R3, RZ, R11, RZ, 0x33, !PT ;  /* 0x0000000bff037212 */ /* 0x001fe200078e33ff */
[----:B------:R-:W-:Y:S04]  /*0220*/  BSSY.RECONVERGENT B2, `(.L_x_8) ;  /* 0x0000015000027945 */ /* 0x000fe80003800200 */
[----:B------:R-:W-:-:S05]  /*0230*/  IMAD.IADD R4, R3, 0x1, R20 ;  /* 0x0000000103047824 */ /* 0x000fca00078e0214 */
[C---:B------:R-:W-:Y:S02]  /*0240*/  LOP3.LUT R2, R4.reuse, 0x300, RZ, 0xc0, !PT ;  /* 0x0000030004027812 */ /* 0x040fe400078ec0ff */
[----:B------:R-:W-:Y:S02]  /*0250*/  ISETP.GE.U32.AND P1, PT, R4, 0x300, PT ;  /* 0x000003000400780c */ /* 0x000fe40003f26070 */
[----:B------:R-:W-:-:S13]  /*0260*/  ISETP.NE.AND P0, PT, R2, 0x300, PT ;  /* 0x000003000200780c */ /* 0x000fda0003f05270 */
[----:B------:R-:W-:Y:S05]  /*0270*/  @!P0 BRA `(.L_x_9) ;  /* 0x00000000003c8947 */ /* 0x000fea0003800000 */
[----:B------:R-:W0:Y:S01]  /*0280*/  LDC.64 R2, c[0x0][0x380] ;  /* 0x0000e000ff027b82 */ /* 0x000e220000000a00 */
[----:B------:R-:W-:-:S04]  /*0290*/  LEA.HI R4, R4, 0x1, RZ, 0x18 ;  /* 0x0000000104047811 */ /* 0x000fc800078fc0ff */
[----:B------:R-:W-:-:S05]  /*02a0*/  LOP3.LUT R4, R4, 0x3, RZ, 0xc0, !PT ;  /* 0x0000000304047812 */ /* 0x000fca00078ec0ff */
[----:B------:R-:W-:Y:S02]  /*02b0*/  IMAD.MOV R4, RZ, RZ, -R4 ;  /* 0x000000ffff047224 */ /* 0x000fe400078e0a04 */
[----:B0-----:R-:W-:-:S04]  /*02c0*/  IMAD.WIDE.U32 R2, R11, 0x4, R2 ;  /* 0x000000040b027825 */ /* 0x001fc800078e0002 */
[----:B------:R-:W-:-:S07]  /*02d0*/  IMAD.MOV.U32 R5, RZ, RZ, R3 ;  /* 0x000000ffff057224 */ /* 0x000fce00078e0003 */
.L_x_10:
[----:B------:R-:W-:-:S06]  /*02e0*/  IMAD.MOV.U32 R3, RZ, RZ, R5 ;  /* 0x000000ffff037224 */ /* 0x000fcc00078e0005 */
[----:B------:R0:W2:Y:S01]  /*02f0*/  LDG.E.CONSTANT R3, desc[UR6][R2.64] ;  /* 0x0000000602037981 */ /* 0x0000a2000c1e9900 */
[----:B------:R-:W-:Y:S02]  /*0300*/  VIADD R4, R4, 0x1 ;  /* 0x0000000104047836 */ /* 0x000fe40000000000 */
[----:B------:R-:W-:-:S03]  /*0310*/  VIADD R11, R11, 0x100 ;  /* 0x000001000b0b7836 */ /* 0x000fc60000000000 */
[----:B------:R-:W-:Y:S02]  /*0320*/  ISETP.NE.AND P0, PT, R4, RZ, PT ;  /* 0x000000ff0400720c */ /* 0x000fe40003f05270 */
[----:B0-----:R-:W-:-:S05]  /*0330*/  IADD3 R2, P2, PT, R2, 0x400, RZ ;  /* 0x0000040002027810 */ /* 0x001fca0007f5e0ff */
[----:B------:R-:W-:Y:S01]  /*0340*/  IMAD.X R5, RZ, RZ, R5, P2 ;  /* 0x000000ffff057224 */ /* 0x000fe200010e0605 */
[----:B--2--5:R-:W-:-:S05]  /*0350*/  VIMNMX R0, PT, PT, R3, R0, PT ;  /* 0x0000000003007248 */ /* 0x024fca0003fe0100 */
[----:B------:R-:W-:Y:S05]  /*0360*/  @P0 BRA `(.L_x_10) ;  /* 0xfffffffc00dc0947 */ /* 0x000fea000383ffff */
.L_x_9:
[----:B------:R-:W-:Y:S05]  /*0370*/  BSYNC.RECONVERGENT B2 ;  /* 0x0000000000027941 */ /* 0x000fea0003800200 */
.L_x_8:
[----:B------:R-:W-:Y:S05]  /*0380*/  @!P1 BRA `(.L_x_7) ;  /* 0x0000000400309947 */ /* 0x000fea0003800000 */
[----:B------:R-:W-:Y:S01]  /*0390*/  IMAD.IADD R2, R20, 0x1, -R11 ;  /* 0x0000000114027824 */ /* 0x000fe200078e0a0b */
[----:B------:R-:W-:Y:S01]  /*03a0*/  BSSY.RECONVERGENT B2, `(.L_x_11) ;  /* 0x0000029000027945 */ /* 0x000fe20003800200 */
[----:B------:R-:W-:-:S03]  /*03b0*/  PLOP3.LUT P0, PT, PT, PT, PT, 0x80, 0x8 ;  /* 0x000000000008781c */ /* 0x000fc60003f0f070 */
[----:B------:R-:W-:-:S13]  /*03c0*/  ISETP.GT.AND P1, PT, R2, 0xc00, PT ;  /* 0x00000c000200780c */ /* 0x000fda0003f24270 */
[----:B------:R-:W-:Y:S05]  /*03d0*/  @!P1 BRA `(.L_x_12) ;  /* 0x0000000000949947 */ /* 0x000fea0003800000 */
[----:B------:R-:W-:Y:S01]  /*03e0*/  PLOP3.LUT P0, PT, PT, PT, PT, 0x8, 0x80 ;  /* 0x000000000080781c */ /* 0x000fe20003f0e170 */
[----:B------:R-:W-:-:S12]  /*03f0*/  VIADD R8, R20, 0xfffff400 ;  /* 0xfffff40014087836 */ /* 0x000fd80000000000 */
.L_x_13:
[----:B------:R-:W0:Y:S01]  /*0400*/  LDC.64 R4, c[0x0][0x380] ;  /* 0x0000e000ff047b82 */ /* 0x000e220000000a00 */
[C---:B------:R-:W-:Y:S02]  /*0410*/  VIADD R7, R11.reuse, 0x400 ;  /* 0x000004000b077836 */ /* 0x040fe40000000000 */
[C---:B------:R-:W-:Y:S02]  /*0420*/  VIADD R3, R11.reuse, 0x800 ;  /* 0x000008000b037836 */ /* 0x040fe40000000000 */
[----:B0-----:R-:W-:-:S05]  /*0430*/  IMAD.WIDE R22, R11, 0x4, R4 ;  /* 0x000000040b167825 */ /* 0x001fca00078e0204 */
[----:B------:R-:W2:Y:S01]  /*0440*/  LDG.E.CONSTANT R10, desc[UR6][R22.64] ;  /* 0x00000006160a7981 */ /* 0x000ea2000c1e9900 */
[----:B------:R-:W-:-:S03]  /*0450*/  IMAD.WIDE R6, R7, 0x4, R4 ;  /* 0x0000000407067825 */ /* 0x000fc600078e0204 */
[----:B------:R-:W2:Y:S04]  /*0460*/  LDG.E.CONSTANT R13, desc[UR6][R22.64+0x400] ;  /* 0x00040006160d7981 */ /* 0x000ea8000c1e9900 */
[----:B------:R-:W3:Y:S04]  /*0470*/  LDG.E.CONSTANT R12, desc[UR6][R22.64+0x800] ;  /* 0x00080006160c7981 */ /* 0x000ee8000c1e9900 */
[----:B------:R-:W3:Y:S01]  /*0480*/  LDG.E.CONSTANT R19, desc[UR6][R22.64+0xc00] ;  /* 0x000c000616137981 */ /* 0x000ee2000c1e9900 */
[----:B------:R-:W-:-:S03]  /*0490*/  IMAD.WIDE R2, R3, 0x4, R4 ;  /* 0x0000000403027825 */ /* 0x000fc600078e0204 */
[----:B------:R-:W4:Y:S04]  /*04a0*/  LDG.E.CONSTANT R15, desc[UR6][R6.64] ;  /* 0x00000006060f7981 */ /* 0x000f28000c1e9900 */
[----:B------:R-:W4:Y:S01]  /*04b0*/  LDG.E.CONSTANT R16, desc[UR6][R6.64+0x400] ;  /* 0x0004000606107981 */ /* 0x000f22000c1e9900 */
[----:B------:R-:W-:-:S03]  /*04c0*/  VIADD R25, R11, 0xc00 ;  /* 0x00000c000b197836 */ /* 0x000fc60000000000 */
[----:B------:R-:W4:Y:S04]  /*04d0*/  LDG.E.CONSTANT R14, desc[UR6][R6.64+0x800] ;  /* 0x00080006060e7981 */ /* 0x000f28000c1e9900 */
[----:B------:R-:W4:Y:S01]  /*04e0*/  LDG.E.CONSTANT R21, desc[UR6][R6.64+0xc00] ;  /* 0x000c000606157981 */ /* 0x000f22000c1e9900 */
[----:B------:R-:W-:-:S03]  /*04f0*/  IMAD.WIDE R4, R25, 0x4, R4 ;  /* 0x0000000419047825 */ /* 0x000fc600078e0204 */
[----:B------:R-:W4:Y:S04]  /*0500*/  LDG.E.CONSTANT R17, desc[UR6][R2.64] ;  /* 0x0000000602117981 */ /* 0x000f28000c1e9900 */
[----:B------:R-:W4:Y:S04]  /*0510*/  LDG.E.CONSTANT R18, desc[UR6][R2.64+0x400] ;  /* 0x0004000602127981 */ /* 0x000f28000c1e9900 */
[----:B------:R-:W4:Y:S04]  /*0520*/  LDG.E.CONSTANT R23, desc[UR6][R2.64+0x800] ;  /* 0x0008000602177981 */ /* 0x000f28000c1e9900 */
[----:B------:R-:W4:Y:S04]  /*0530*/  LDG.E.CONSTANT R24, desc[UR6][R2.64+0xc00] ;  /* 0x000c000602187981 */ /* 0x000f28000c1e9900 */
[----:B------:R-:W4:Y:S04]  /*0540*/  LDG.E.CONSTANT R25, desc[UR6][R4.64] ;  /* 0x0000000604197981 */ /* 0x000f28000c1e9900 */
[----:B------:R-:W4:Y:S04]  /*0550*/  LDG.E.CONSTANT R26, desc[UR6][R4.64+0x400] ;  /* 0x00040006041a7981 */ /* 0x000f28000c1e9900 */
[----:B------:R-:W4:Y:S04]  /*0560*/  LDG.E.CONSTANT R22, desc[UR6][R4.64+0x800] ;  /* 0x0008000604167981 */ /* 0x000f28000c1e9900 */
[----:B------:R-:W4:Y:S01]  /*0570*/  LDG.E.CONSTANT R27, desc[UR6][R4.64+0xc00] ;  /* 0x000c0006041b7981 */ /* 0x000f22000c1e9900 */
[----:B------:R-:W-:-:S05]  /*0580*/  VIADD R11, R11, 0x1000 ;  /* 0x000010000b0b7836 */ /* 0x000fca0000000000 */
[----:B------:R-:W-:Y:S02]  /*0590*/  ISETP.GE.AND P1, PT, R11, R8, PT ;  /* 0x000000080b00720c */ /* 0x000fe40003f26270 */
[----:B--2--5:R-:W-:-:S04]  /*05a0*/  VIMNMX3 R10, R10, R0, R13, PT ;  /* 0x000000000a0a720f */ /* 0x024fc8000380010d */
[----:B---3--:R-:W-:-:S04]  /*05b0*/  VIMNMX3 R10, R12, R10, R19, PT ;  /* 0x0000000a0c0a720f */ /* 0x008fc80003800113 */
[----:B----4-:R-:W-:-:S04]  /*05c0*/  VIMNMX3 R10, R15, R10, R16, PT ;  /* 0x0000000a0f0a720f */ /* 0x010fc80003800110 */
[----:B------:R-:W-:-:S04]  /*05d0*/  VIMNMX3 R10, R14, R10, R21, PT ;  /* 0x0000000a0e0a720f */ /* 0x000fc80003800115 */
[----:B------:R-:W-:-:S04]  /*05e0*/  VIMNMX3 R10, R17, R10, R18, PT ;  /* 0x0000000a110a720f */ /* 0x000fc80003800112 */
[----:B------:R-:W-:-:S04]  /*05f0*/  VIMNMX3 R10, R23, R10, R24, PT ;  /* 0x0000000a170a720f */ /* 0x000fc80003800118 */
[----:B------:R-:W-:-:S04]  /*0600*/  VIMNMX3 R25, R25, R10, R26, PT ;  /* 0x0000000a1919720f */ /* 0x000fc8000380011a */
[----:B------:R-:W-:Y:S01]  /*0610*/  VIMNMX3 R0, R22, R25, R27, PT ;  /* 0x000000191600720f */ /* 0x000fe2000380011b */
[----:B------:R-:W-:Y:S06]  /*0620*/  @!P1 BRA `(.L_x_13) ;  /* 0xfffffffc00749947 */ /* 0x000fec000383ffff */
.L_x_12:
[----:B------:R-:W-:Y:S05]  /*0630*/  BSYNC.RECONVERGENT B2 ;  /* 0x0000000000027941 */ /* 0x000fea0003800200 */
.L_x_11:
[----:B------:R-:W-:Y:S01]  /*0640*/  IMAD.IADD R2, R20, 0x1, -R11 ;  /* 0x0000000114027824 */ /* 0x000fe200078e0a0b */
[----:B------:R-:W-:Y:S04]  /*0650*/  BSSY.RECONVERGENT B2, `(.L_x_14) ;  /* 0x0000015000027945 */ /* 0x000fe80003800200 */
[----:B------:R-:W-:-:S13]  /*0660*/  ISETP.GT.AND P1, PT, R2, 0x400, PT ;  /* 0x000004000200780c */ /* 0x000fda0003f24270 */
[----:B------:R-:W-:Y:S05]  /*0670*/  @!P1 BRA `(.L_x_15) ;  /* 0x0000000000489947 */ /* 0x000fea0003800000 */
[----:B------:R-:W0:Y:S01]  /*0680*/  LDC.64 R4, c[0x0][0x380] ;  /* 0x0000e000ff047b82 */ /* 0x000e220000000a00 */
[C---:B------:R-:W-:Y:S02]  /*0690*/  VIADD R13, R11.reuse, 0x400 ;  /* 0x000004000b0d7836 */ /* 0x040fe40000000000 */
[----:B0-----:R-:W-:-:S05]  /*06a0*/  IMAD.WIDE R2, R11, 0x4, R4 ;  /* 0x000000040b027825 */ /* 0x001fca00078e0204 */
[----:B------:R-:W2:Y:S01]  /*06b0*/  LDG.E.CONSTANT R7, desc[UR6][R2.64] ;  /* 0x0000000602077981 */ /* 0x000ea2000c1e9900 */
[----:B------:R-:W-:-:S03]  /*06c0*/  IMAD.WIDE R4, R13, 0x4, R4 ;  /* 0x000000040d047825 */ /* 0x000fc600078e0204 */
[----:B------:R-:W2:Y:S04]  /*06d0*/  LDG.E.CONSTANT R6, desc[UR6][R2.64+0x400] ;  /* 0x0004000602067981 */ /* 0x000ea8000c1e9900 */
[----:B------:R-:W3:Y:S04]  /*06e0*/  LDG.E.CONSTANT R13, desc[UR6][R2.64+0x800] ;  /* 0x00080006020d7981 */ /* 0x000ee8000c1e9900 */
[----:B------:R-:W3:Y:S04]  /*06f0*/  LDG.E.CONSTANT R8, desc[UR6][R2.64+0xc00] ;  /* 0x000c000602087981 */ /* 0x000ee8000c1e9900 */
[----:B------:R-:W4:Y:S04]  /*0700*/  LDG.E.CONSTANT R15, desc[UR6][R4.64] ;  /* 0x00000006040f7981 */ /* 0x000f28000c1e9900 */
[----:B------:R-:W4:Y:S04]  /*0710*/  LDG.E.CONSTANT R10, desc[UR6][R4.64+0x400] ;  /* 0x00040006040a7981 */ /* 0x000f28000c1e9900 */
[----:B------:R-:W4:Y:S04]  /*0720*/  LDG.E.CONSTANT R17, desc[UR6][R4.64+0x800] ;  /* 0x0008000604117981 */ /* 0x000f28000c1e9900 */
[----:B------:R-:W4:Y:S01]  /*0730*/  LDG.E.CONSTANT R12, desc[UR6][R4.64+0xc00] ;  /* 0x000c0006040c7981 */ /* 0x000f22000c1e9900 */
[----:B------:R-:W-:Y:S01]  /*0740*/  PLOP3.LUT P0, PT, PT, PT, PT, 0x8, 0x80 ;  /* 0x000000000080781c */ /* 0x000fe20003f0e170 */
[----:B------:R-:W-:Y:S01]  /*0750*/  VIADD R11, R11, 0x800 ;  /* 0x000008000b0b7836 */ /* 0x000fe20000000000 */
[----:B--2--5:R-:W-:-:S04]  /*0760*/  VIMNMX3 R6, R7, R0, R6, PT ;  /* 0x000000000706720f */ /* 0x024fc80003800106 */
[----:B---3--:R-:W-:-:S04]  /*0770*/  VIMNMX3 R6, R13, R6, R8, PT ;  /* 0x000000060d06720f */ /* 0x008fc80003800108 */
[----:B----4-:R-:W-:-:S04]  /*0780*/  VIMNMX3 R6, R15, R6, R10, PT ;  /* 0x000000060f06720f */ /* 0x010fc8000380010a */
[----:B------:R-:W-:-:S07]  /*0790*/  VIMNMX3 R0, R17, R6, R12, PT ;  /* 0x000000061100720f */ /* 0x000fce000380010c */
.L_x_15:
[----:B------:R-:W-:Y:S05]  /*07a0*/  BSYNC.RECONVERGENT B2 ;  /* 0x0000000000027941 */ /* 0x000fea0003800200 */
.L_x_14:
[----:B------:R-:W-:-:S13]  /*07b0*/  ISETP.LT.OR P0, PT, R11, R20, P0 ;  /* 0x000000140b00720c */ /* 0x000fda0000701670 */
[----:B------:R-:W-:Y:S05]  /*07c0*/  @!P0 BRA `(.L_x_7) ;  /* 0x0000000000208947 */ /* 0x000fea0003800000 */
[----:B------:R-:W0:Y:S02]  /*07d0*/  LDC.64 R2, c[0x0][0x380] ;  /* 0x0000e000ff027b82 */ /* 0x000e240000000a00 */
[----:B0-----:R-:W-:-:S05]  /*07e0*/  IMAD.WIDE R2, R11, 0x4, R2 ;  /* 0x000000040b027825 */ /* 0x001fca00078e0202 */
[----:B------:R-:W2:Y:S04]  /*07f0*/  LDG.E.CONSTANT R5, desc[UR6][R2.64] ;  /* 0x0000000602057981 */ /* 0x000ea8000c1e9900 */
[----:B------:R-:W2:Y:S04]  /*0800*/  LDG.E.CONSTANT R4, desc[UR6][R2.64+0x400] ;  /* 0x0004000602047981 */ /* 0x000ea8000c1e9900 */
[----:B------:R-:W3:Y:S04]  /*0810*/  LDG.E.CONSTANT R7, desc[UR6][R2.64+0x800] ;  /* 0x0008000602077981 */ /* 0x000ee8000c1e9900 */
[----:B------:R-:W3:Y:S01]  /*0820*/  LDG.E.CONSTANT R6, desc[UR6][R2.64+0xc00] ;  /* 0x000c000602067981 */ /* 0x000ee2000c1e9900 */
[----:B--2--5:R-:W-:-:S04]  /*0830*/  VIMNMX3 R0, R5, R0, R4, PT ;  /* 0x000000000500720f */ /* 0x024fc80003800104 */
[----:B---3--:R-:W-:-:S07]  /*0840*/  VIMNMX3 R0, R7, R0, R6, PT ;  /* 0x000000000700720f */ /* 0x008fce0003800106 */
.L_x_7:
[----:B------:R-:W-:Y:S05]  /*0850*/  BSYNC.RECONVERGENT B1 ;  /* 0x0000000000017941 */ /* 0x000fea0003800200 */
.L_x_6:
[----:B------:R-:W-:Y:S01]  /*0860*/  ISETP.GE.AND P0, PT, R20, 0x100, PT ;  /* 0x000001001400780c */ /* 0x000fe20003f06270 */
[----:B-----5:R-:W-:-:S12]  /*0870*/  IMAD.MOV.U32 R7, RZ, RZ, R0 ;  /* 0x000000ffff077224 */ /* 0x020fd800078e0000 */
[----:B------:R-:W-:Y:S05]  /*0880*/  @!P0 BRA `(.L_x_16) ;  /* 0x0000000000a08947 */ /* 0x000fea0003800000 */
[----:B------:R-:W1:Y:S01]  /*0890*/  S2R R6, SR_LANEID ;  /* 0x0000000000067919 */ /* 0x000e620000000000 */
[----:B------:R-:W2:Y:S02]  /*08a0*/  SHFL.DOWN PT, R0, R7, 0x1, 0x1f ;  /* 0x08201f0007007f89 */ /* 0x000ea400000e0000 */
[----:B--2---:R-:W-:Y:S02]  /*08b0*/  VIMNMX R0, PT, PT, R0, R7, PT ;  /* 0x0000000700007248 */ /* 0x004fe40003fe0100 */
[C---:B-1----:R-:W-:Y:S02]  /*08c0*/  ISETP.GT.AND P0, PT, R6.reuse, 0x1e, PT ;  /* 0x0000001e0600780c */ /* 0x042fe40003f04270 */
[C---:B------:R-:W-:Y:S02]  /*08d0*/  ISETP.NE.AND P1, PT, R6.reuse, RZ, PT ;  /* 0x000000ff0600720c */ /* 0x040fe40003f25270 */
[----:B------:R-:W-:Y:S02]  /*08e0*/  SEL R0, R7, R0, P0 ;  /* 0x0000000007007207 */ /* 0x000fe40000000000 */
[----:B------:R-:W-:-:S03]  /*08f0*/  ISETP.GT.AND P0, PT, R6, 0x1d, PT ;  /* 0x0000001d0600780c */ /* 0x000fc60003f04270 */
[----:B0-----:R-:W0:Y:S06]  /*0900*/  SHFL.DOWN PT, R3, R0, 0x2, 0x1f ;  /* 0x08401f0000037f89 */ /* 0x001e2c00000e0000 */
[----:B------:R-:W1:Y:S01]  /*0910*/  @!P1 S2R R5, SR_CgaCtaId ;  /* 0x0000000000059919 */ /* 0x000e620000008800 */
[----:B------:R-:W-:Y:S02]  /*0920*/  @!P1 MOV R4, 0x400 ;  /* 0x0000040000049802 */ /* 0x000fe40000000f00 */
[----:B------:R-:W-:-:S04]  /*0930*/  @!P1 SHF.R.U32.HI R2, RZ, 0x3, R9 ;  /* 0x00000003ff029819 */ /* 0x000fc80000011609 */
[----:B------:R-:W-:Y:S02]  /*0940*/  @!P1 LOP3.LUT R2, R2, 0x7c, RZ, 0xc0, !PT ;  /* 0x0000007c02029812 */ /* 0x000fe400078ec0ff */
[----:B0-----:R-:W-:Y:S02]  /*0950*/  @!P0 VIMNMX R0, PT, PT, R0, R3, PT ;  /* 0x0000000300008248 */ /* 0x001fe40003fe0100 */
[----:B------:R-:W-:-:S03]  /*0960*/  ISETP.GT.AND P0, PT, R6, 0x1b, PT ;  /* 0x0000001b0600780c */ /* 0x000fc60003f04270 */
[----:B------:R-:W0:Y:S01]  /*0970*/  SHFL.DOWN PT, R3, R0, 0x4, 0x1f ;  /* 0x08801f0000037f89 */ /* 0x000e2200000e0000 */
[----:B-1----:R-:W-:-:S05]  /*0980*/  @!P1 LEA R5, R5, R4, 0x18 ;  /* 0x0000000405059211 */ /* 0x002fca00078ec0ff */
[----:B------:R-:W-:-:S04]  /*0990*/  @!P1 IMAD.IADD R2, R2, 0x1, R5 ;  /* 0x0000000102029824 */ /* 0x000fc800078e0205 */
[----:B0-----:R-:W-:Y:S02]  /*09a0*/  @!P0 VIMNMX R0, PT, PT, R0, R3, PT ;  /* 0x0000000300008248 */ /* 0x001fe40003fe0100 */
[----:B------:R-:W-:-:S03]  /*09b0*/  ISETP.GT.AND P0, PT, R6, 0x17, PT ;  /* 0x000000170600780c */ /* 0x000fc60003f04270 */
[----:B------:R-:W0:Y:S10]  /*09c0*/  SHFL.DOWN PT, R3, R0, 0x8, 0x1f ;  /* 0x09001f0000037f89 */ /* 0x000e3400000e0000 */
[----:B0-----:R-:W-:-:S02]  /*09d0*/  @!P0 VIMNMX R0, PT, PT, R0, R3, PT ;  /* 0x0000000300008248 */ /* 0x001fc40003fe0100 */
[----:B------:R-:W-:-:S03]  /*09e0*/  ISETP.NE.AND P0, PT, R9, RZ, PT ;  /* 0x000000ff0900720c */ /* 0x000fc60003f05270 */
[----:B------:R-:W0:Y:S02]  /*09f0*/  SHFL.DOWN PT, R3, R0, 0x10, 0x1f ;  /* 0x0a001f0000037f89 */ /* 0x000e2400000e0000 */
[----:B0-----:R-:W-:-:S05]  /*0a00*/  VIMNMX R5, PT, PT, R0, R3, PT ;  /* 0x0000000300057248 */ /* 0x001fca0003fe0100 */
[----:B------:R0:W-:Y:S01]  /*0a10*/  @!P1 STS [R2+0x8], R5 ;  /* 0x0000080502009388 */ /* 0x0001e20000000800 */
[----:B------:R-:W-:Y:S01]  /*0a20*/  BAR.SYNC.DEFER_BLOCKING 0x0 ;  /* 0x0000000000007b1d */ /* 0x000fe20000010000 */
[----:B------:R-:W-:-:S04]  /*0a30*/  ISETP.GT.AND P1, PT, R6, 0xf, PT ;  /* 0x0000000f0600780c */ /* 0x000fc80003f24270 */
[----:B------:R-:W-:Y:S01]  /*0a40*/  SEL R3, R0, R5, P1 ;  /* 0x0000000500037207 */ /* 0x000fe20000800000 */
[----:B------:R-:W-:Y:S08]  /*0a50*/  @P0 BRA `(.L_x_17) ;  /* 0x0000002c00480947 */ /* 0x000ff00003800000 */
[----:B------:R-:W1:Y:S01]  /*0a60*/  S2UR UR5, SR_CgaCtaId ;  /* 0x00000000000579c3 */ /* 0x000e620000008800 */
[----:B------:R-:W-:Y:S02]  /*0a70*/  UMOV UR4, 0x400 ;  /* 0x0000040000047882 */ /* 0x000fe40000000000 */
[----:B-1----:R-:W-:-:S09]  /*0a80*/  ULEA UR4, UR5, UR4, 0x18 ;  /* 0x0000000405047291 */ /* 0x002fd2000f8ec0ff */
[----:B------:R-:W-:Y:S04]  /*0a90*/  LDS R0, [UR4+0xc] ;  /* 0x00000c04ff007984 */ /* 0x000fe80008000800 */
[----:B0-----:R-:W0:Y:S04]  /*0aa0*/  LDS.128 R4, [UR4+0x10] ;  /* 0x00001004ff047984 */ /* 0x001e280008000c00 */
[----:B------:R-:W1:Y:S01]  /*0ab0*/  LDS.64 R8, [UR4+0x20] ;  /* 0x00002004ff087984 */ /* 0x000e620008000a00 */
[----:B0-----:R-:W-:-:S04]  /*0ac0*/  VIMNMX3 R0, R0, R3, R4, PT ;  /* 0x000000030000720f */ /* 0x001fc80003800104 */
[----:B------:R-:W-:-:S04]  /*0ad0*/  VIMNMX3 R0, R5, R0, R6, PT ;  /* 0x000000000500720f */ /* 0x000fc80003800106 */
[----:B-1----:R-:W-:-:S04]  /*0ae0*/  VIMNMX3 R0, R7, R0, R8, PT ;  /* 0x000000000700720f */ /* 0x002fc80003800108 */
[----:B------:R-:W-:Y:S01]  /*0af0*/  VIMNMX R3, PT, PT, R0, R9, PT ;  /* 0x0000000900037248 */ /* 0x000fe20003fe0100 */
[----:B------:R-:W-:Y:S06]  /*0b00*/  BRA `(.L_x_17) ;  /* 0x0000002c001c7947 */ /* 0x000fec0003800000 */
.L_x_16:
[----:B------:R-:W1:Y:S01]  /*0b10*/  S2R R4, SR_LANEID ;  /* 0x0000000000047919 */ /* 0x000e620000000000 */
[----:B------:R-:W-:-:S04]  /*0b20*/  LOP3.LUT R0, R9, 0x3e0, RZ, 0xc0, !PT ;  /* 0x000003e009007812 */ /* 0x000fc800078ec0ff */
[----:B------:R-:W-:Y:S01]  /*0b30*/  LOP3.LUT R5, RZ, R0, RZ, 0x33, !PT ;  /* 0x00000000ff057212 */ /* 0x000fe200078e33ff */
[----:B0-----:R-:W-:-:S04]  /*0b40*/  VIADD R3, R0, 0x20 ;  /* 0x0000002000037836 */ /* 0x001fc80000000000 */
[----:B------:R-:W-:Y:S01]  /*0b50*/  IMAD.IADD R5, R5, 0x1, R20 ;  /* 0x0000000105057824 */ /* 0x000fe200078e0214 */
[----:B------:R-:W-:-:S04]  /*0b60*/  ISETP.GT.AND P0, PT, R3, R20, PT ;  /* 0x000000140300720c */ /* 0x000fc80003f04270 */
[----:B------:R-:W-:-:S05]  /*0b70*/  SEL R5, R5, 0x1f, P0 ;  /* 0x0000001f05057807 */ /* 0x000fca0000000000 */
[----:B------:R-:W0:Y:S01]  /*0b80*/  SHFL.DOWN PT, R0, R7, 0x1, R5 ;  /* 0x0820000007007989 */ /* 0x000e2200000e0005 */
[C---:B-1----:R-:W-:Y:S01]  /*0b90*/  ISETP.GE.AND P0, PT, R4.reuse, R5, PT ;  /* 0x000000050400720c */ /* 0x042fe20003f06270 */
[C---:B------:R-:W-:Y:S01]  /*0ba0*/  VIADD R2, R4.reuse, 0x2 ;  /* 0x0000000204027836 */ /* 0x040fe20000000000 */
[----:B------:R-:W-:-:S11]  /*0bb0*/  ISETP.NE.AND P1, PT, R4, RZ, PT ;  /* 0x000000ff0400720c */ /* 0x000fd60003f25270 */
[----:B0-----:R-:W-:Y:S02]  /*0bc0*/  @!P0 VIMNMX R7, PT, PT, R0, R7, PT ;  /* 0x0000000700078248 */ /* 0x001fe40003fe0100 */
[----:B------:R-:W-:Y:S01]  /*0bd0*/  ISETP.GT.AND P0, PT, R2, R5, PT ;  /* 0x000000050200720c */ /* 0x000fe20003f04270 */
[----:B------:R-:W-:Y:S01]  /*0be0*/  VIADD R2, R4, 0x4 ;  /* 0x0000000404027836 */ /* 0x000fe20000000000 */
[----:B------:R-:W0:Y:S01]  /*0bf0*/  @!P1 S2R R6, SR_CgaCtaId ;  /* 0x0000000000069919 */ /* 0x000e220000008800 */
[----:B------:R-:W-:Y:S01]  /*0c00*/  @!P1 MOV R3, 0x400 ;  /* 0x0000040000039802 */ /* 0x000fe20000000f00 */
[----:B------:R-:W1:Y:S09]  /*0c10*/  SHFL.DOWN PT, R0, R7, 0x2, R5 ;  /* 0x0840000007007989 */ /* 0x000e7200000e0005 */
[----:B-1----:R-:W-:-:S02]  /*0c20*/  @!P0 VIMNMX R7, PT, PT, R7, R0, PT ;  /* 0x0000000007078248 */ /* 0x002fc40003fe0100 */
[----:B------:R-:W-:Y:S01]  /*0c30*/  ISETP.GT.AND P0, PT, R2, R5, PT ;  /* 0x000000050200720c */ /* 0x000fe20003f04270 */
[----:B------:R-:W-:Y:S01]  /*0c40*/  VIADD R2, R4, 0x8 ;  /* 0x0000000804027836 */ /* 0x000fe20000000000 */
[----:B0-----:R-:W-:Y:S01]  /*0c50*/  @!P1 LEA R3, R6, R3, 0x18 ;  /* 0x0000000306039211 */ /* 0x001fe200078ec0ff */
[----:B------:R-:W0:Y:S10]  /*0c60*/  SHFL.DOWN PT, R0, R7, 0x4, R5 ;  /* 0x0880000007007989 */ /* 0x000e3400000e0005 */
[----:B0-----:R-:W-:-:S02]  /*0c70*/  @!P0 VIMNMX R7, PT, PT, R7, R0, PT ;  /* 0x0000000007078248 */ /* 0x001fc40003fe0100 */
[----:B------:R-:W-:Y:S01]  /*0c80*/  ISETP.GT.AND P0, PT, R2, R5, PT ;  /* 0x000000050200720c */ /* 0x000fe20003f04270 */
[----:B------:R-:W-:Y:S02]  /*0c90*/  VIADD R2, R4, 0x10 ;  /* 0x0000001004027836 */ /* 0x000fe40000000000 */
[----:B------:R-:W0:Y:S10]  /*0ca0*/  SHFL.DOWN PT, R0, R7, 0x8, R5 ;  /* 0x0900000007007989 */ /* 0x000e3400000e0005 */
[----:B0-----:R-:W-:-:S02]  /*0cb0*/  @!P0 VIMNMX R7, PT, PT, R7, R0, PT ;  /* 0x0000000007078248 */ /* 0x001fc40003fe0100 */
[----:B------:R-:W-:Y:S02]  /*0cc0*/  ISETP.GT.AND P0, PT, R2, R5, PT ;  /* 0x000000050200720c */ /* 0x000fe40003f04270 */
[----:B------:R-:W-:Y:S01]  /*0cd0*/  @!P1 SHF.R.U32.HI R2, RZ, 0x3, R9 ;  /* 0x00000003ff029819 */ /* 0x000fe20000011609 */
[----:B------:R-:W0:Y:S03]  /*0ce0*/  SHFL.DOWN PT, R0, R7, 0x10, R5 ;  /* 0x0a00000007007989 */ /* 0x000e2600000e0005 */
[----:B------:R-:W-:-:S05]  /*0cf0*/  @!P1 LOP3.LUT R2, R2, 0x7c, RZ, 0xc0, !PT ;  /* 0x0000007c02029812 */ /* 0x000fca00078ec0ff */
[----:B------:R-:W-:Y:S02]  /*0d00*/  @!P1 IMAD.IADD R2, R2, 0x1, R3 ;  /* 0x0000000102029824 */ /* 0x000fe400078e0203 */
[----:B0-----:R-:W-:Y:S02]  /*0d10*/  @!P0 VIMNMX R7, PT, PT, R7, R0, PT ;  /* 0x0000000007078248 */ /* 0x001fe40003fe0100 */
[----:B------:R-:W-:-:S03]  /*0d20*/  ISETP.NE.AND P0, PT, R9, RZ, PT ;  /* 0x000000ff0900720c */ /* 0x000fc60003f05270 */
[----:B------:R-:W-:-:S05]  /*0d30*/  IMAD.MOV.U32 R3, RZ, RZ, R7 ;  /* 0x000000ffff037224 */ /* 0x000fca00078e0007 */
[----:B------:R4:W-:Y:S01]  /*0d40*/  @!P1 STS [R2+0x8], R3 ;  /* 0x0000080302009388 */ /* 0x0009e20000000800 */
[----:B------:R-:W-:Y:S06]  /*0d50*/  BAR.SYNC.DEFER_BLOCKING 0x0 ;  /* 0x0000000000007b1d */ /* 0x000fec0000010000 */
[----:B------:R-:W-:Y:S05]  /*0d60*/  @P0 BRA `(.L_x_17) ;  /* 0x0000002800840947 */ /* 0x000fea0003800000 */
[----:B------:R-:W0:Y:S01]  /*0d70*/  S2UR UR5, SR_CgaCtaId ;  /* 0x00000000000579c3 */ /* 0x000e220000008800 */
[----:B------:R-:W-:Y:S01]  /*0d80*/  UMOV UR4, 0x400 ;  /* 0x0000040000047882 */ /* 0x000fe20000000000 */
[C---:B------:R-:W-:Y:S02]  /*0d90*/  ISETP.GT.AND P2, PT, R20.reuse, 0x20, PT ;  /* 0x000000201400780c */ /* 0x040fe40003f44270 */
[C---:B------:R-:W-:Y:S02]  /*0da0*/  ISETP.GT.AND P4, PT, R20.reuse, 0x40, PT ;  /* 0x000000401400780c */ /* 0x040fe40003f84270 */
[C---:B------:R-:W-:Y:S02]  /*0db0*/  ISETP.GT.AND P3, PT, R20.reuse, 0x60, PT ;  /* 0x000000601400780c */ /* 0x040fe40003f64270 */
[----:B------:R-:W-:Y:S01]  /*0dc0*/  ISETP.GT.AND P1, PT, R20, 0x80, PT ;  /* 0x000000801400780c */ /* 0x000fe20003f24270 */
[----:B0-----:R-:W-:-:S09]  /*0dd0*/  ULEA UR4, UR5, UR4, 0x18 ;  /* 0x0000000405047291 */ /* 0x001fd2000f8ec0ff */
[----:B------:R-:W4:Y:S04]  /*0de0*/  LDS R0, [UR4+0xc] ;  /* 0x00000c04ff007984 */ /* 0x000f280008000800 */
[----:B------:R-:W0:Y:S04]  /*0df0*/  LDS.128 R4, [UR4+0x10] ;  /* 0x00001004ff047984 */ /* 0x000e280008000c00 */
[----:B------:R-:W1:Y:S01]  /*0e00*/  LDS.64 R8, [UR4+0x20] ;  /* 0x00002004ff087984 */ /* 0x000e620008000a00 */
[----:B----4-:R-:W-:Y:S02]  /*0e10*/  @P2 VIMNMX R3, PT, PT, R3, R0, PT ;  /* 0x0000000003032248 */ /* 0x010fe40003fe0100 */
[----:B------:R-:W-:-:S02]  /*0e20*/  ISETP.GT.AND P2, PT, R20, 0xa0, PT ;  /* 0x000000a01400780c */ /* 0x000fc40003f44270 */
[----:B0-----:R-:W-:Y:S02]  /*0e30*/  @P4 VIMNMX R3, PT, PT, R3, R4, PT ;  /* 0x0000000403034248 */ /* 0x001fe40003fe0100 */
[C---:B------:R-:W-:Y:S02]  /*0e40*/  ISETP.GT.AND P4, PT, R20.reuse, 0xc0, PT ;  /* 0x000000c01400780c */ /* 0x040fe40003f84270 */
[----:B------:R-:W-:Y:S02]  /*0e50*/  @P3 VIMNMX R3, PT, PT, R3, R5, PT ;  /* 0x0000000503033248 */ /* 0x000fe40003fe0100 */
[----:B------:R-:W-:Y:S02]  /*0e60*/  ISETP.GT.AND P3, PT, R20, 0xe0, PT ;  /* 0x000000e01400780c */ /* 0x000fe40003f64270 */
[----:B------:R-:W-:-:S04]  /*0e70*/  @P1 VIMNMX R3, PT, PT, R3, R6, PT ;  /* 0x0000000603031248 */ /* 0x000fc80003fe0100 */
[----:B------:R-:W-:-:S04]  /*0e80*/  @P2 VIMNMX R3, PT, PT, R3, R7, PT ;  /* 0x0000000703032248 */ /* 0x000fc80003fe0100 */
[----:B-1----:R-:W-:-:S04]  /*0e90*/  @P4 VIMNMX R3, PT, PT, R3, R8, PT ;  /* 0x0000000803034248 */ /* 0x002fc80003fe0100 */
[----:B------:R-:W-:Y:S01]  /*0ea0*/  @P3 VIMNMX R3, PT, PT, R3, R9, PT ;  /* 0x0000000903033248 */ /* 0x000fe20003fe0100 */
[----:B------:R-:W-:Y:S06]  /*0eb0*/  BRA `(.L_x_17) ;  /* 0x0000002800307947 */ /* 0x000fec0003800000 */
.L_x_3:
[----:B------:R-:W0:Y:S01]  /*0ec0*/  S2R R0, SR_TID.X ;  /* 0x0000000000007919 */ /* 0x000e220000002100 */
[----:B------:R-:W1:Y:S01]  /*0ed0*/  LDC.64 R2, c[0x0][0x380] ;  /* 0x0000e000ff027b82 */ /* 0x000e620000000a00 */
[----:B0-----:R-:W-:-:S04]  /*0ee0*/  IMAD.SHL.U32 R5, R0, 0x4, RZ ;  /* 0x0000000400057824 */ /* 0x001fc800078e00ff */
[----:B-1----:R-:W-:-:S05]  /*0ef0*/  IMAD.WIDE.U32 R2, R5, 0x4, R2 ;  /* 0x0000000405027825 */ /* 0x002fca00078e0002 */
[----:B------:R-:W2:Y:S04]  /*0f00*/  LDG.E.128.CONSTANT R4, desc[UR6][R2.64] ;  /* 0x0000000602047981 */ /* 0x000ea8000c1e9d00 */
[----:B------:R-:W3:Y:S04]  /*0f10*/  LDG.E.128.CONSTANT R8, desc[UR6][R2.64+0x1000] ;  /* 0x0010000602087981 */ /* 0x000ee8000c1e9d00 */
[----:B------:R-:W4:Y:S04]  /*0f20*/  LDG.E.128.CONSTANT R12, desc[UR6][R2.64+0x2000] ;  /* 0x00200006020c7981 */ /* 0x000f28000c1e9d00 */
[----:B------:R-:W5:Y:S01]  /*0f30*/  LDG.E.128.CONSTANT R16, desc[UR6][R2.64+0x3000] ;  /* 0x0030000602107981 */ /* 0x000f62000c1e9d00 */
[----:B------:R-:W-:Y:S01]  /*0f40*/  ISETP.GE.U32.AND P0, PT, R20, 0x2000, PT ;  /* 0x000020001400780c */ /* 0x000fe20003f06070 */
[----:B------:R-:W-:Y:S01]  /*0f50*/  IMAD.MOV.U32 R23, RZ, RZ, 0x1000 ;  /* 0x00001000ff177424 */ /* 0x000fe200078e00ff */
[----:B--2---:R-:W-:-:S04]  /*0f60*/  VIMNMX3 R5, R5, R4, R6, PT ;  /* 0x000000040505720f */ /* 0x004fc80003800106 */
[----:B---3--:R-:W-:-:S04]  /*0f70*/  VIMNMX3 R5, R7, R5, R8, PT ;  /* 0x000000050705720f */ /* 0x008fc80003800108 */
[----:B------:R-:W-:-:S04]  /*0f80*/  VIMNMX3 R5, R9, R5, R10, PT ;  /* 0x000000050905720f */ /* 0x000fc8000380010a */
[----:B----4-:R-:W-:-:S04]  /*0f90*/  VIMNMX3 R5, R11, R5, R12, PT ;  /* 0x000000050b05720f */ /* 0x010fc8000380010c */
[----:B------:R-:W-:-:S04]  /*0fa0*/  VIMNMX3 R5, R13, R5, R14, PT ;  /* 0x000000050d05720f */ /* 0x000fc8000380010e */
[----:B-----5:R-:W-:-:S04]  /*0fb0*/  VIMNMX3 R5, R15, R5, R16, PT ;  /* 0x000000050f05720f */ /* 0x020fc80003800110 */
[----:B------:R-:W-:-:S04]  /*0fc0*/  VIMNMX3 R5, R17, R5, R18, PT ;  /* 0x000000051105720f */ /* 0x000fc80003800112 */
[----:B------:R-:W-:Y:S01]  /*0fd0*/  VIMNMX R21, PT, PT, R19, R5, PT ;  /* 0x0000000513157248 */ /* 0x000fe20003fe0100 */
[----:B------:R-:W-:Y:S06]  /*0fe0*/  @!P0 BRA `(.L_x_18) ;  /* 0x00000000005c8947 */ /* 0x000fec0003800000 */
[----:B------:R-:W0:Y:S01]  /*0ff0*/  LDC R24, c[0x0][0x390] ;  /* 0x0000e400ff187b82 */ /* 0x000e220000000800 */
[----:B------:R-:W-:Y:S02]  /*1000*/  VIADD R22, R20, 0xfffff000 ;  /* 0xfffff00014167836 */ /* 0x000fe40000000000 */
[----:B------:R-:W-:-:S07]  /*1010*/  IMAD.MOV.U32 R23, RZ, RZ, 0x1000 ;  /* 0x00001000ff177424 */ /* 0x000fce00078e00ff */
.L_x_20:
[----:B------:R-:W-:-:S05]  /*1020*/  IMAD.WIDE R26, R23, 0x4, R2 ;  /* 0x00000004171a7825 */ /* 0x000fca00078e0202 */
[----:B------:R-:W2:Y:S04]  /*1030*/  LDG.E.128.CONSTANT R12, desc[UR6][R26.64] ;  /* 0x000000061a0c7981 */ /* 0x000ea8000c1e9d00 */
[----:B------:R-:W3:Y:S04]  /*1040*/  LDG.E.128.CONSTANT R16, desc[UR6][R26.64+0x1000] ;  /* 0x001000061a107981 */ /* 0x000ee8000c1e9d00 */
[----:B------:R-:W4:Y:S04]  /*1050*/  LDG.E.128.CONSTANT R4, desc[UR6][R26.64+0x2000] ;  /* 0x002000061a047981 */ /* 0x000f28000c1e9d00 */
[----:B------:R-:W5:Y:S01]  /*1060*/  LDG.E.128.CONSTANT R8, desc[UR6][R26.64+0x3000] ;  /* 0x003000061a087981 */ /* 0x000f62000c1e9d00 */
[----:B0-----:R-:W-:Y:S01]  /*1070*/  IMAD.MOV.U32 R20, RZ, RZ, R24 ;  /* 0x000000ffff147224 */ /* 0x001fe200078e0018 */
[----:B--2---:R-:W-:-:S04]  /*1080*/  VIMNMX3 R13, R12, R21, R13, PT ;  /* 0x000000150c0d720f */ /* 0x004fc8000380010d */
[----:B------:R-:W-:-:S04]  /*1090*/  VIMNMX3 R13, R14, R13, R15, PT ;  /* 0x0000000d0e0d720f */ /* 0x000fc8000380010f */
[----:B---3--:R-:W-:-:S04]  /*10a0*/  VIMNMX3 R13, R16, R13, R17, PT ;  /* 0x0000000d100d720f */ /* 0x008fc80003800111 */
[----:B------:R-:W-:-:S04]  /*10b0*/  VIMNMX3 R13, R18, R13, R19, PT ;  /* 0x0000000d120d720f */ /* 0x000fc80003800113 */
[----:B----4-:R-:W-:Y:S01]  /*10c0*/  VIMNMX3 R13, R4, R13, R5, PT ;  /* 0x0000000d040d720f */ /* 0x010fe20003800105 */
[----:B------:R-:W-:-:S03]  /*10d0*/  IMAD.IADD R4, R20, 0x1, -R23 ;  /* 0x0000000114047824 */ /* 0x000fc600078e0a17 */
[----:B------:R-:W-:Y:S02]  /*10e0*/  VIMNMX3 R13, R6, R13, R7, PT ;  /* 0x0000000d060d720f */ /* 0x000fe40003800107 */
[----:B------:R-:W-:Y:S02]  /*10f0*/  ISETP.GE.AND P0, PT, R4, 0x1000, PT ;  /* 0x000010000400780c */ /* 0x000fe40003f06270 */
[----:B-----5:R-:W-:-:S04]  /*1100*/  VIMNMX3 R13, R8, R13, R9, PT ;  /* 0x0000000d080d720f */ /* 0x020fc80003800109 */
[----:B------:R-:W-:-:S07]  /*1110*/  VIMNMX3 R21, R10, R13, R11, PT ;  /* 0x0000000d0a15720f */ /* 0x000fce000380010b */
[----:B------:R-:W-:Y:S05]  /*1120*/  @!P0 BRA `(.L_x_19) ;  /* 0x0000000400fc8947 */ /* 0x000fea0003800000 */
[----:B------:R-:W-:-:S05]  /*1130*/  VIADD R23, R23, 0x1000 ;  /* 0x0000100017177836 */ /* 0x000fca0000000000 */
[----:B------:R-:W-:-:S13]  /*1140*/  ISETP.GT.AND P0, PT, R23, R22, PT ;  /* 0x000000161700720c */ /* 0x000fda0003f04270 */
[----:B------:R-:W-:Y:S05]  /*1150*/  @!P0 BRA `(.L_x_20) ;  /* 0xfffffffc00b08947 */ /* 0x000fea000383ffff */
.L_x_18:
[----:B------:R-:W-:-:S13]  /*1160*/  ISETP.GE.AND P0, PT, R23, R20, PT ;  /* 0x000000141700720c */ /* 0x000fda0003f06270 */
[----:B------:R-:W-:Y:S05]  /*1170*/  @P0 BRA `(.L_x_19) ;  /* 0x0000000400e80947 */ /* 0x000fea0003800000 */
[----:B------:R-:W-:Y:S01]  /*1180*/  IMAD.IADD R9, R20, 0x1, -R23 ;  /* 0x0000000114097824 */ /* 0x000fe200078e0a17 */
[----:B------:R-:W-:Y:S04]  /*1190*/  BSSY.RECONVERGENT B1, `(.L_x_19) ;  /* 0x0000078000017945 */ /* 0x000fe80003800200 */
[----:B------:R-:W-:-:S13]  /*11a0*/  ISETP.GE.AND P0, PT, R0, R9, PT ;  /* 0x000000090000720c */ /* 0x000fda0003f06270 */
[----:B------:R-:W-:Y:S05]  /*11b0*/  @P0 BRA `(.L_x_21) ;  /* 0x0000000400d40947 */ /* 0x000fea0003800000 */
[----:B------:R-:W-:Y:S01]  /*11c0*/  LOP3.LUT R2, RZ, R0, RZ, 0x33, !PT ;  /* 0x00000000ff027212 */ /* 0x000fe200078e33ff */
[----:B------:R-:W-:Y:S01]  /*11d0*/  BSSY.RECONVERGENT B2, `(.L_x_22) ;  /* 0x0000015000027945 */ /* 0x000fe20003800200 */
[----:B------:R-:W-:Y:S02]  /*11e0*/  IMAD.MOV.U32 R8, RZ, RZ, R0 ;  /* 0x000000ffff087224 */ /* 0x000fe400078e0000 */
[----:B------:R-:W-:-:S04]  /*11f0*/  IADD3 R2, PT, PT, -R23, R20, R2 ;  /* 0x0000001417027210 */ /* 0x000fc80007ffe102 */
[C---:B------:R-:W-:Y:S02]  /*1200*/  LOP3.LUT R3, R2.reuse, 0x300, RZ, 0xc0, !PT ;  /* 0x0000030002037812 */ /* 0x040fe400078ec0ff */
[----:B------:R-:W-:Y:S02]  /*1210*/  ISETP.GE.U32.AND P1, PT, R2, 0x300, PT ;  /* 0x000003000200780c */ /* 0x000fe40003f26070 */
[----:B------:R-:W-:-:S13]  /*1220*/  ISETP.NE.AND P0, PT, R3, 0x300, PT ;  /* 0x000003000300780c */ /* 0x000fda0003f05270 */
[----:B------:R-:W-:Y:S05]  /*1230*/  @!P0 BRA `(.L_x_23) ;  /* 0x0000000000388947 */ /* 0x000fea0003800000 */
[----:B------:R-:W0:Y:S01]  /*1240*/  LDC.64 R4, c[0x0][0x380] ;  /* 0x0000e000ff047b82 */ /* 0x000e220000000a00 */
[----:B------:R-:W-:Y:S01]  /*1250*/  LEA.HI R2, R2, 0x1, RZ, 0x18 ;  /* 0x0000000102027811 */ /* 0x000fe200078fc0ff */
[----:B------:R-:W-:Y:S02]  /*1260*/  IMAD.IADD R7, R0, 0x1, R23 ;  /* 0x0000000100077824 */ /* 0x000fe400078e0217 */
[----:B------:R-:W-:Y:S01]  /*1270*/  IMAD.MOV.U32 R8, RZ, RZ, R0 ;  /* 0x000000ffff087224 */ /* 0x000fe200078e0000 */
[----:B------:R-:W-:-:S05]  /*1280*/  LOP3.LUT R2, R2, 0x3, RZ, 0xc0, !PT ;  /* 0x0000000302027812 */ /* 0x000fca00078ec0ff */
[----:B------:R-:W-:-:S07]  /*1290*/  IMAD.MOV R6, RZ, RZ, -R2 ;  /* 0x000000ffff067224 */ /* 0x000fce00078e0a02 */
.L_x_24:
[----:B0-----:R-:W-:-:S06]  /*12a0*/  IMAD.WIDE.U32 R2, R7, 0x4, R4 ;  /* 0x0000000407027825 */ /* 0x001fcc00078e0004 */
[----:B------:R-:W2:Y:S01]  /*12b0*/  LDG.E.CONSTANT R2, desc[UR6][R2.64] ;  /* 0x0000000602027981 */ /* 0x000ea2000c1e9900 */
[----:B------:R-:W-:Y:S02]  /*12c0*/  VIADD R6, R6, 0x1 ;  /* 0x0000000106067836 */ /* 0x000fe40000000000 */
[----:B------:R-:W-:Y:S02]  /*12d0*/  VIADD R8, R8, 0x100 ;  /* 0x0000010008087836 */ /* 0x000fe40000000000 */
[----:B------:R-:W-:Y:S01]  /*12e0*/  VIADD R7, R7, 0x100 ;  /* 0x0000010007077836 */ /* 0x000fe20000000000 */
[----:B------:R-:W-:Y:S02]  /*12f0*/  ISETP.NE.AND P0, PT, R6, RZ, PT ;  /* 0x000000ff0600720c */ /* 0x000fe40003f05270 */
[----:B--2---:R-:W-:-:S11]  /*1300*/  VIMNMX R21, PT, PT, R2, R21, PT ;  /* 0x0000001502157248 */ /* 0x004fd60003fe0100 */
[----:B------:R-:W-:Y:S05]  /*1310*/  @P0 BRA `(.L_x_24) ;  /* 0xfffffffc00e00947 */ /* 0x000fea000383ffff */
.L_x_23:
[----:B------:R-:W-:Y:S05]  /*1320*/  BSYNC.RECONVERGENT B2 ;  /* 0x0000000000027941 */ /* 0x000fea0003800200 */
.L_x_22:
[----:B------:R-:W-:Y:S05]  /*1330*/  @!P1 BRA `(.L_x_21) ;  /* 0x0000000400749947 */ /* 0x000fea0003800000 */
[----:B------:R-:W0:Y:S01]  /*1340*/  LDCU.64 UR4, c[0x0][0x380] ;  /* 0x00007000ff0477ac */ /* 0x000e220008000a00 */
[----:B------:R-:W-:Y:S01]  /*1350*/  IMAD.IADD R5, R9, 0x1, -R8 ;  /* 0x0000000109057824 */ /* 0x000fe200078e0a08 */
[C---:B------:R-:W-:Y:S01]  /*1360*/  IADD3 R3, P0, PT, R8.reuse, R23, RZ ;  /* 0x0000001708037210 */ /* 0x040fe20007f1e0ff */
[----:B------:R-:W-:Y:S01]  /*1370*/  BSSY.RECONVERGENT B2, `(.L_x_25) ;  /* 0x0000033000027945 */ /* 0x000fe20003800200 */
[----:B------:R-:W-:Y:S02]  /*1380*/  IMAD.IADD R23, R8, 0x1, R23 ;  /* 0x0000000108177824 */ /* 0x000fe400078e0217 */
[----:B------:R-:W-:Y:S01]  /*1390*/  ISETP.GT.AND P1, PT, R5, 0xc00, PT ;  /* 0x00000c000500780c */ /* 0x000fe20003f24270 */
[----:B------:R-:W-:Y:S01]  /*13a0*/  IMAD.X R4, RZ, RZ, RZ, P0 ;  /* 0x000000ffff047224 */ /* 0x000fe200000e06ff */
[----:B0-----:R-:W-:-:S04]  /*13b0*/  LEA R2, P0, R3, UR4, 0x2 ;  /* 0x0000000403027c11 */ /* 0x001fc8000f8010ff */
[----:B------:R-:W-:Y:S02]  /*13c0*/  LEA.HI.X R3, R3, UR5, R4, 0x2, P0 ;  /* 0x0000000503037c11 */ /* 0x000fe400080f1404 */
[----:B------:R-:W-:-:S05]  /*13d0*/  IADD3 R2, P0, PT, R2, 0x800, RZ ;  /* 0x0000080002027810 */ /* 0x000fca0007f1e0ff */
[----:B------:R-:W-:Y:S01]  /*13e0*/  IMAD.X R3, RZ, RZ, R3, P0 ;  /* 0x000000ffff037224 */ /* 0x000fe200000e0603 */
[----:B------:R-:W-:Y:S01]  /*13f0*/  PLOP3.LUT P0, PT, PT, PT, PT, 0x80, 0x8 ;  /* 0x000000000008781c */ /* 0x000fe20003f0f070 */
[----:B------:R-:W-:-:S12]  /*1400*/  @!P1 BRA `(.L_x_26) ;  /* 0x0000000000a49947 */ /* 0x000fd80003800000 */
[----:B------:R-:W-:Y:S01]  /*1410*/  PLOP3.LUT P0, PT, PT, PT, PT, 0x8, 0x80 ;  /* 0x000000000080781c */ /* 0x000fe20003f0e170 */
[----:B------:R-:W-:-:S12]  /*1420*/  VIADD R11, R9, 0xfffff400 ;  /* 0xfffff400090b7836 */ /* 0x000fd80000000000 */
.L_x_27:
[----:B------:R-:W0:Y:S01]  /*1430*/  LDC.64 R4, c[0x0][0x380] ;  /* 0x0000e000ff047b82 */ /* 0x000e220000000a00 */
[C---:B------:R-:W-:Y:S01]  /*1440*/  VIADD R27, R23.reuse, 0x400 ;  /* 0x00000400171b7836 */ /* 0x040fe20000000000 */
[----:B------:R-:W2:Y:S01]  /*1450*/  LDG.E.CONSTANT R10, desc[UR6][R2.64+-0x400] ;  /* 0xfffc0006020a7981 */ /* 0x000ea2000c1e9900 */
[----:B------:R-:W-:-:S03]  /*1460*/  VIADD R7, R23, 0x800 ;  /* 0x0000080017077836 */ /* 0x000fc60000000000 */
[----:B------:R-:W3:Y:S04]  /*1470*/  LDG.E.CONSTANT R17, desc[UR6][R2.64] ;  /* 0x0000000602117981 */ /* 0x000ee8000c1e9900 */
[----:B------:R-:W3:Y:S04]  /*1480*/  LDG.E.CONSTANT R18, desc[UR6][R2.64+0x400] ;  /* 0x0004000602127981 */ /* 0x000ee8000c1e9900 */
[----:B------:R-:W4:Y:S01]  /*1490*/  LDG.E.CONSTANT R16, desc[UR6][R2.64+0xc00] ;  /* 0x000c000602107981 */ /* 0x000f22000c1e9900 */
[----:B------:R-:W-:-:S03]  /*14a0*/  VIADD R29, R23, 0xc00 ;  /* 0x00000c00171d7836 */ /* 0x000fc60000000000 */
[----:B------:R-:W5:Y:S04]  /*14b0*/  LDG.E.CONSTANT R13, desc[UR6][R2.64+0x1000] ;  /* 0x00100006020d7981 */ /* 0x000f68000c1e9900 */
[----:B------:R-:W5:Y:S01]  /*14c0*/  LDG.E.CONSTANT R14, desc[UR6][R2.64+0x1400] ;  /* 0x00140006020e7981 */ /* 0x000f62000c1e9900 */
[----:B0-----:R-:W-:-:S03]  /*14d0*/  IMAD.WIDE.U32 R24, R23, 0x4, R4 ;  /* 0x0000000417187825 */ /* 0x001fc600078e0004 */
[----:B------:R-:W5:Y:S04]  /*14e0*/  LDG.E.CONSTANT R19, desc[UR6][R2.64+0x1c00] ;  /* 0x001c000602137981 */ /* 0x000f68000c1e9900 */
[----:B------:R-:W2:Y:S01]  /*14f0*/  LDG.E.CONSTANT R12, desc[UR6][R24.64] ;  /* 0x00000006180c7981 */ /* 0x000ea2000c1e9900 */
[----:B------:R-:W-:-:S03]  /*1500*/  IMAD.WIDE.U32 R26, R27, 0x4, R4 ;  /* 0x000000041b1a7825 */ /* 0x000fc600078e0004 */
[----:B------:R-:W5:Y:S01]  /*1510*/  LDG.E.CONSTANT R20, desc[UR6][R2.64+0x2400] ;  /* 0x0024000602147981 */ /* 0x000f62000c1e9900 */
[----:B------:R-:W-:-:S03]  /*1520*/  IMAD.WIDE.U32 R6, R7, 0x4, R4 ;  /* 0x0000000407067825 */ /* 0x000fc600078e0004 */
[----:B------:R-:W4:Y:S01]  /*1530*/  LDG.E.CONSTANT R15, desc[UR6][R26.64] ;  /* 0x000000061a0f7981 */ /* 0x000f22000c1e9900 */
[----:B------:R-:W-:-:S03]  /*1540*/  IMAD.WIDE.U32 R4, R29, 0x4, R4 ;  /* 0x000000041d047825 */ /* 0x000fc600078e0004 */
[----:B------:R-:W5:Y:S04]  /*1550*/  LDG.E.CONSTANT R6, desc[UR6][R6.64] ;  /* 0x0000000606067981 */ /* 0x000f68000c1e9900 */
[----:B------:R-:W5:Y:S04]  /*1560*/  LDG.E.CONSTANT R25, desc[UR6][R2.64+0x2000] ;  /* 0x0020000602197981 */ /* 0x000f68000c1e9900 */
[----:B------:R0:W5:Y:S04]  /*1570*/  LDG.E.CONSTANT R5, desc[UR6][R4.64] ;  /* 0x0000000604057981 */ /* 0x000168000c1e9900 */
[----:B------:R-:W5:Y:S04]  /*1580*/  LDG.E.CONSTANT R24, desc[UR6][R2.64+0x2c00] ;  /* 0x002c000602187981 */ /* 0x000f68000c1e9900 */
[----:B------:R-:W5:Y:S04]  /*1590*/  LDG.E.CONSTANT R27, desc[UR6][R2.64+0x3000] ;  /* 0x00300006021b7981 */ /* 0x000f68000c1e9900 */
[----:B------:R1:W5:Y:S01]  /*15a0*/  LDG.E.CONSTANT R22, desc[UR6][R2.64+0x3400] ;  /* 0x0034000602167981 */ /* 0x000362000c1e9900 */
[----:B------:R-:W-:-:S05]  /*15b0*/  VIADD R8, R8, 0x1000 ;  /* 0x0000100008087836 */ /* 0x000fca0000000000 */
[----:B------:R-:W-:Y:S02]  /*15c0*/  ISETP.GE.AND P1, PT, R8, R11, PT ;  /* 0x0000000b0800720c */ /* 0x000fe40003f26270 */
[----:B0-----:R-:W-:Y:S01]  /*15d0*/  IADD3 R4, P2, PT, R2, 0x4000, RZ ;  /* 0x0000400002047810 */ /* 0x001fe20007f5e0ff */
[----:B------:R-:W-:-:S04]  /*15e0*/  VIADD R23, R23, 0x1000 ;  /* 0x0000100017177836 */ /* 0x000fc80000000000 */
[----:B-1----:R-:W-:Y:S02]  /*15f0*/  IMAD.X R3, RZ, RZ, R3, P2 ;  /* 0x000000ffff037224 */ /* 0x002fe400010e0603 */
[----:B------:R-:W-:Y:S01]  /*1600*/  IMAD.MOV.U32 R2, RZ, RZ, R4 ;  /* 0x000000ffff027224 */ /* 0x000fe200078e0004 */
[----:B--2---:R-:W-:-:S04]  /*1610*/  VIMNMX3 R10, R12, R21, R10, PT ;  /* 0x000000150c0a720f */ /* 0x004fc8000380010a */
[----:B---3--:R-:W-:-:S04]  /*1620*/  VIMNMX3 R10, R17, R10, R18, PT ;  /* 0x0000000a110a720f */ /* 0x008fc80003800112 */
[----:B----4-:R-:W-:-:S04]  /*1630*/  VIMNMX3 R10, R15, R10, R16, PT ;  /* 0x0000000a0f0a720f */ /* 0x010fc80003800110 */
[----:B-----5:R-:W-:-:S04]  /*1640*/  VIMNMX3 R10, R13, R10, R14, PT ;  /* 0x0000000a0d0a720f */ /* 0x020fc8000380010e */
[----:B------:R-:W-:-:S04]  /*1650*/  VIMNMX3 R6, R6, R10, R19, PT ;  /* 0x0000000a0606720f */ /* 0x000fc80003800113 */
[----:B------:R-:W-:-:S04]  /*1660*/  VIMNMX3 R6, R25, R6, R20, PT ;  /* 0x000000061906720f */ /* 0x000fc80003800114 */
[----:B------:R-:W-:-:S04]  /*1670*/  VIMNMX3 R5, R5, R6, R24, PT ;  /* 0x000000060505720f */ /* 0x000fc80003800118 */
[----:B------:R-:W-:Y:S01]  /*1680*/  VIMNMX3 R21, R27, R5, R22, PT ;  /* 0x000000051b15720f */ /* 0x000fe20003800116 */
[----:B------:R-:W-:Y:S06]  /*1690*/  @!P1 BRA `(.L_x_27) ;  /* 0xfffffffc00649947 */ /* 0x000fec000383ffff */
.L_x_26:
[----:B------:R-:W-:Y:S05]  /*16a0*/  BSYNC.RECONVERGENT B2 ;  /* 0x0000000000027941 */ /* 0x000fea0003800200 */
.L_x_25:
[----:B------:R-:W-:Y:S01]  /*16b0*/  IMAD.IADD R4, R9, 0x1, -R8 ;  /* 0x0000000109047824 */ /* 0x000fe200078e0a08 */
[----:B------:R-:W-:Y:S04]  /*16c0*/  BSSY.RECONVERGENT B2, `(.L_x_28) ;  /* 0x000001a000027945 */ /* 0x000fe80003800200 */
[----:B------:R-:W-:-:S13]  /*16d0*/  ISETP.GT.AND P1, PT, R4, 0x400, PT ;  /* 0x000004000400780c */ /* 0x000fda0003f24270 */
[----:B------:R-:W-:Y:S05]  /*16e0*/  @!P1 BRA `(.L_x_29) ;  /* 0x00000000005c9947 */ /* 0x000fea0003800000 */
[----:B------:R-:W0:Y:S01]  /*16f0*/  LDC.64 R6, c[0x0][0x380] ;  /* 0x0000e000ff067b82 */ /* 0x000e220000000a00 */
[C---:B------:R-:W-:Y:S01]  /*1700*/  VIADD R11, R23.reuse, 0x400 ;  /* 0x00000400170b7836 */ /* 0x040fe20000000000 */
[----:B------:R-:W2:Y:S04]  /*1710*/  LDG.E.CONSTANT R10, desc[UR6][R2.64+-0x400] ;  /* 0xfffc0006020a7981 */ /* 0x000ea8000c1e9900 */
[----:B------:R-:W3:Y:S04]  /*1720*/  LDG.E.CONSTANT R12, desc[UR6][R2.64+0x400] ;  /* 0x00040006020c7981 */ /* 0x000ee8000c1e9900 */
[----:B------:R-:W4:Y:S04]  /*1730*/  LDG.E.CONSTANT R13, desc[UR6][R2.64+0xc00] ;  /* 0x000c0006020d7981 */ /* 0x000f28000c1e9900 */
[----:B------:R-:W5:Y:S04]  /*1740*/  LDG.E.CONSTANT R15, desc[UR6][R2.64+0x1000] ;  /* 0x00100006020f7981 */ /* 0x000f68000c1e9900 */
[----:B------:R1:W5:Y:S01]  /*1750*/  LDG.E.CONSTANT R14, desc[UR6][R2.64+0x1400] ;  /* 0x00140006020e7981 */ /* 0x000362000c1e9900 */
[----:B0-----:R-:W-:-:S04]  /*1760*/  IMAD.WIDE.U32 R4, R23, 0x4, R6 ;  /* 0x0000000417047825 */ /* 0x001fc800078e0006 */
[----:B------:R-:W-:Y:S02]  /*1770*/  IMAD.WIDE.U32 R6, R11, 0x4, R6 ;  /* 0x000000040b067825 */ /* 0x000fe400078e0006 */
[----:B------:R-:W2:Y:S04]  /*1780*/  LDG.E.CONSTANT R4, desc[UR6][R4.64] ;  /* 0x0000000604047981 */ /* 0x000ea8000c1e9900 */
[----:B------:R-:W3:Y:S04]  /*1790*/  LDG.E.CONSTANT R11, desc[UR6][R2.64] ;  /* 0x00000006020b7981 */ /* 0x000ee8000c1e9900 */
[----:B------:R-:W4:Y:S01]  /*17a0*/  LDG.E.CONSTANT R7, desc[UR6][R6.64] ;  /* 0x0000000606077981 */ /* 0x000f22000c1e9900 */
[----:B------:R-:W-:Y:S01]  /*17b0*/  PLOP3.LUT P0, PT, PT, PT, PT, 0x8, 0x80 ;  /* 0x000000000080781c */ /* 0x000fe20003f0e170 */
[----:B------:R-:W-:-:S02]  /*17c0*/  VIADD R8, R8, 0x800 ;  /* 0x0000080008087836 */ /* 0x000fc40000000000 */
[----:B------:R-:W-:Y:S01]  /*17d0*/  VIADD R23, R23, 0x800 ;  /* 0x0000080017177836 */ /* 0x000fe20000000000 */
[----:B--2---:R-:W-:Y:S02]  /*17e0*/  VIMNMX3 R10, R4, R21, R10, PT ;  /* 0x00000015040a720f */ /* 0x004fe4000380010a */
[----:B------:R-:W-:Y:S02]  /*17f0*/  IADD3 R4, P1, PT, R2, 0x2000, RZ ;  /* 0x0000200002047810 */ /* 0x000fe40007f3e0ff */
[----:B---3--:R-:W-:-:S03]  /*1800*/  VIMNMX3 R10, R11, R10, R12, PT ;  /* 0x0000000a0b0a720f */ /* 0x008fc6000380010c */
[----:B------:R-:W-:Y:S01]  /*1810*/  IMAD.X R5, RZ, RZ, R3, P1 ;  /* 0x000000ffff057224 */ /* 0x000fe200008e0603 */
[----:B----4-:R-:W-:Y:S01]  /*1820*/  VIMNMX3 R10, R7, R10, R13, PT ;  /* 0x0000000a070a720f */ /* 0x010fe2000380010d */
[----:B-1----:R-:W-:Y:S02]  /*1830*/  IMAD.MOV.U32 R2, RZ, RZ, R4 ;  /* 0x000000ffff027224 */ /* 0x002fe400078e0004 */
[----:B------:R-:W-:Y:S01]  /*1840*/  IMAD.MOV.U32 R3, RZ, RZ, R5 ;  /* 0x000000ffff037224 */ /* 0x000fe200078e0005 */
[----:B-----5:R-:W-:-:S07]  /*1850*/  VIMNMX3 R21, R15, R10, R14, PT ;  /* 0x0000000a0f15720f */ /* 0x020fce000380010e */
.L_x_29:
[----:B------:R-:W-:Y:S05]  /*1860*/  BSYNC.RECONVERGENT B2 ;  /* 0x0000000000027941 */ /* 0x000fea0003800200 */
.L_x_28:
[----:B------:R-:W-:-:S13]  /*1870*/  ISETP.LT.OR P0, PT, R8, R9, P0 ;  /* 0x000000090800720c */ /* 0x000fda0000701670 */
[----:B------:R-:W-:Y:S05]  /*1880*/  @!P0 BRA `(.L_x_21) ;  /* 0x0000000000208947 */ /* 0x000fea0003800000 */
[----:B------:R-:W0:Y:S01]  /*1890*/  LDC.64 R4, c[0x0][0x380] ;  /* 0x0000e000ff047b82 */ /* 0x000e220000000a00 */
[----:B------:R-:W2:Y:S04]  /*18a0*/  LDG.E.CONSTANT R6, desc[UR6][R2.64+-0x400] ;  /* 0xfffc000602067981 */ /* 0x000ea8000c1e9900 */
[----:B------:R-:W3:Y:S04]  /*18b0*/  LDG.E.CONSTANT R7, desc[UR6][R2.64] ;  /* 0x0000000602077981 */ /* 0x000ee8000c1e9900 */
[----:B------:R-:W3:Y:S01]  /*18c0*/  LDG.E.CONSTANT R8, desc[UR6][R2.64+0x400] ;  /* 0x0004000602087981 */ /* 0x000ee2000c1e9900 */
[----:B0-----:R-:W-:-:S06]  /*18d0*/  IMAD.WIDE.U32 R4, R23, 0x4, R4 ;  /* 0x0000000417047825 */ /* 0x001fcc00078e0004 */
[----:B------:R-:W2:Y:S02]  /*18e0*/  LDG.E.CONSTANT R4, desc[UR6][R4.64] ;  /* 0x0000000604047981 */ /* 0x000ea4000c1e9900 */
[----:B--2---:R-:W-:-:S04]  /*18f0*/  VIMNMX3 R6, R4, R21, R6, PT ;  /* 0x000000150406720f */ /* 0x004fc80003800106 */
[----:B---3--:R-:W-:-:S07]  /*1900*/  VIMNMX3 R21, R7, R6, R8, PT ;  /* 0x000000060715720f */ /* 0x008fce0003800108 */
.L_x_21:
[----:B------:R-:W-:Y:S05]  /*1910*/  BSYNC.RECONVERGENT B1 ;  /* 0x0000000000017941 */ /* 0x000fea0003800200 */
.L_x_19:
[----:B------:R-:W0:Y:S01]  /*1920*/  S2R R6, SR_LANEID ;  /* 0x0000000000067919 */ /* 0x000e220000000000 */
[----:B------:R-:W1:Y:S01]  /*1930*/  SHFL.DOWN PT, R2, R21, 0x1, 0x1f ;  /* 0x08201f0015027f89 */ /* 0x000e6200000e0000 */
[C---:B0-----:R-:W-:Y:S02]  /*1940*/  ISETP.GT.AND P0, PT, R6.reuse, 0x1e, PT ;  /* 0x0000001e0600780c */ /* 0x041fe40003f04270 */
[----:B------:R-:W-:-:S11]  /*1950*/  ISETP.NE.AND P1, PT, R6, RZ, PT ;  /* 0x000000ff0600720c */ /* 0x000fd60003f25270 */
[----:B-1----:R-:W-:Y:S02]  /*1960*/  @!P0 VIMNMX R21, PT, PT, R2, R21, PT ;  /* 0x0000001502158248 */ /* 0x002fe40003fe0100 */
[----:B------:R-:W-:Y:S01]  /*1970*/  ISETP.GT.AND P0, PT, R6, 0x1d, PT ;  /* 0x0000001d0600780c */ /* 0x000fe20003f04270 */
[----:B------:R-:W0:Y:S01]  /*1980*/  @!P1 S2R R5, SR_CgaCtaId ;  /* 0x0000000000059919 */ /* 0x000e220000008800 */
[----:B------:R-:W-:Y:S02]  /*1990*/  @!P1 MOV R4, 0x400 ;  /* 0x0000040000049802 */ /* 0x000fe40000000f00 */
[----:B------:R-:W-:Y:S01]  /*19a0*/  @!P1 SHF.R.U32.HI R3, RZ, 0x3, R0 ;  /* 0x00000003ff039819 */ /* 0x000fe20000011600 */
[----:B------:R-:W1:Y:S03]  /*19b0*/  SHFL.DOWN PT, R2, R21, 0x2, 0x1f ;  /* 0x08401f0015027f89 */ /* 0x000e6600000e0000 */
[----:B------:R-:W-:-:S05]  /*19c0*/  @!P1 LOP3.LUT R3, R3, 0x7c, RZ, 0xc0, !PT ;  /* 0x0000007c03039812 */ /* 0x000fca00078ec0ff */
[----:B-1----:R-:W-:Y:S02]  /*19d0*/  @!P0 VIMNMX R21, PT, PT, R21, R2, PT ;  /* 0x0000000215158248 */ /* 0x002fe40003fe0100 */
[----:B------:R-:W-:Y:S02]  /*19e0*/  ISETP.GT.AND P0, PT, R6, 0x1b, PT ;  /* 0x0000001b0600780c */ /* 0x000fe40003f04270 */
[----:B0-----:R-:W-:Y:S01]  /*19f0*/  @!P1 LEA R4, R5, R4, 0x18 ;  /* 0x0000000405049211 */ /* 0x001fe200078ec0ff */
[----:B------:R-:W0:Y:S04]  /*1a00*/  SHFL.DOWN PT, R2, R21, 0x4, 0x1f ;  /* 0x08801f0015027f89 */ /* 0x000e2800000e0000 */
[----:B------:R-:W-:-:S06]  /*1a10*/  @!P1 IMAD.IADD R5, R3, 0x1, R4 ;  /* 0x0000000103059824 */ /* 0x000fcc00078e0204 */
        /* <DEDUP_REMOVED lines=12> */
[----:B------:R-:W0:Y:S01]  /*1ae0*/  S2UR UR5, SR_CgaCtaId ;  /* 0x00000000000579c3 */ /* 0x000e220000008800 */
[----:B------:R-:W-:Y:S02]  /*1af0*/  UMOV UR4, 0x400 ;  /* 0x0000040000047882 */ /* 0x000fe40000000000 */
[----:B0-----:R-:W-:-:S09]  /*1b00*/  ULEA UR4, UR5, UR4, 0x18 ;  /* 0x0000000405047291 */ /* 0x001fd2000f8ec0ff */
[----:B------:R-:W-:Y:S04]  /*1b10*/  LDS R0, [UR4+0xc] ;  /* 0x00000c04ff007984 */ /* 0x000fe80008000800 */
[----:B---3--:R-:W0:Y:S04]  /*1b20*/  LDS.128 R4, [UR4+0x10] ;  /* 0x00001004ff047984 */ /* 0x008e280008000c00 */
[----:B------:R-:W1:Y:S01]  /*1b30*/  LDS.64 R8, [UR4+0x20] ;  /* 0x00002004ff087984 */ /* 0x000e620008000a00 */
[----:B0-----:R-:W-:-:S04]  /*1b40*/  VIMNMX3 R0, R0, R3, R4, PT ;  /* 0x000000030000720f */ /* 0x001fc80003800104 */
[----:B------:R-:W-:-:S04]  /*1b50*/  VIMNMX3 R0, R5, R0, R6, PT ;  /* 0x000000000500720f */ /* 0x000fc80003800106 */
[----:B-1----:R-:W-:-:S04]  /*1b60*/  VIMNMX3 R0, R7, R0, R8, PT ;  /* 0x000000000700720f */ /* 0x002fc80003800108 */
[----:B------:R-:W-:Y:S01]  /*1b70*/  VIMNMX R3, PT, PT, R0, R9, PT ;  /* 0x0000000900037248 */ /* 0x000fe20003fe0100 */
[----:B------:R-:W-:Y:S06]  /*1b80*/  BRA `(.L_x_17) ;  /* 0x0000001800fc7947 */ /* 0x000fec0003800000 */
.L_x_2:
        /* <DEDUP_REMOVED lines=12> */
.L_x_32:
[----:B------:R-:W-:Y:S05]  /*1c50*/  BSYNC.RECONVERGENT B1 ;  /* 0x0000000000017941 */ /* 0x000fea0003800200 */
.L_x_31:
        /* <DEDUP_REMOVED lines=16> */
.L_x_37:
        /* <DEDUP_REMOVED lines=9> */
.L_x_36:
[----:B------:R-:W-:Y:S05]  /*1df0*/  BSYNC.RECONVERGENT B2 ;  /* 0x0000000000027941 */ /* 0x000fea0003800200 */
.L_x_35:
        /* <DEDUP_REMOVED lines=8> */
.L_x_40:
        /* <DEDUP_REMOVED lines=35> */
.L_x_39:
[----:B------:R-:W-:Y:S05]  /*20b0*/  BSYNC.RECONVERGENT B2 ;  /* 0x0000000000027941 */ /* 0x000fea0003800200 */
.L_x_38:
        /* <DEDUP_REMOVED lines=22> */
.L_x_42:
[----:B------:R-:W-:Y:S05]  /*2220*/  BSYNC.RECONVERGENT B2 ;  /* 0x0000000000027941 */ /* 0x000fea0003800200 */
.L_x_41:
        /* <DEDUP_REMOVED lines=10> */
.L_x_34:
[----:B------:R-:W-:Y:S05]  /*22d0*/  BSYNC.RECONVERGENT B1 ;  /* 0x0000000000017941 */ /* 0x000fea0003800200 */
.L_x_33:
        /* <DEDUP_REMOVED lines=36> */
[----:B--2---:R-:W0:Y:S04]  /*2520*/  LDS.128 R4, [UR4+0x10] ;  /* 0x00001004ff047984 */ /* 0x004e280008000c00 */
[----:B------:R-:W1:Y:S01]  /*2530*/  LDS.64 R8, [UR4+0x20] ;  /* 0x00002004ff087984 */ /* 0x000e620008000a00 */
[----:B0-----:R-:W-:-:S04]  /*2540*/  VIMNMX3 R0, R0, R3, R4, PT ;  /* 0x000000030000720f */ /* 0x001fc80003800104 */
[----:B------:R-:W-:-:S04]  /*2550*/  VIMNMX3 R0, R5, R0, R6, PT ;  /* 0x000000000500720f */ /* 0x000fc80003800106 */
[----:B-1----:R-:W-:-:S04]  /*2560*/  VIMNMX3 R0, R7, R0, R8, PT ;  /* 0x000000000700720f */ /* 0x002fc80003800108 */
[----:B------:R-:W-:Y:S01]  /*2570*/  VIMNMX R3, PT, PT, R0, R9, PT ;  /* 0x0000000900037248 */ /* 0x000fe20003fe0100 */
[----:B------:R-:W-:Y:S06]  /*2580*/  BRA `(.L_x_17) ;  /* 0x00000010007c7947 */ /* 0x000fec0003800000 */
.L_x_43:
[----:B0-----:R-:W0:Y:S01]  /*2590*/  S2R R2, SR_LANEID ;  /* 0x0000000000027919 */ /* 0x001e220000000000 */
[----:B------:R-:W-:-:S04]  /*25a0*/  LOP3.LUT R0, R9, 0x3e0, RZ, 0xc0, !PT ;  /* 0x000003e009007812 */ /* 0x000fc800078ec0ff */
[----:B------:R-:W-:Y:S01]  /*25b0*/  LOP3.LUT R7, RZ, R0, RZ, 0x33, !PT ;  /* 0x00000000ff077212 */ /* 0x000fe200078e33ff */
[----:B------:R-:W-:-:S04]  /*25c0*/  VIADD R3, R0, 0x20 ;  /* 0x0000002000037836 */ /* 0x000fc80000000000 */
[----:B------:R-:W-:Y:S01]  /*25d0*/  IMAD.IADD R7, R7, 0x1, R20 ;  /* 0x0000000107077824 */ /* 0x000fe200078e0214 */
[----:B------:R-:W-:-:S04]  /*25e0*/  ISETP.GT.AND P0, PT, R3, R20, PT ;  /* 0x000000140300720c */ /* 0x000fc80003f04270 */
[----:B------:R-:W-:-:S05]  /*25f0*/  SEL R4, R7, 0x1f, P0 ;  /* 0x0000001f07047807 */ /* 0x000fca0000000000 */
[----:B------:R-:W1:Y:S01]  /*2600*/  SHFL.DOWN PT, R0, R5, 0x1, R4 ;  /* 0x0820000005007989 */ /* 0x000e6200000e0004 */
[C---:B0-----:R-:W-:Y:S01]  /*2610*/  ISETP.GE.AND P0, PT, R2.reuse, R4, PT ;  /* 0x000000040200720c */ /* 0x041fe20003f06270 */
[C---:B------:R-:W-:Y:S01]  /*2620*/  VIADD R3, R2.reuse, 0x2 ;  /* 0x0000000202037836 */ /* 0x040fe20000000000 */
[----:B------:R-:W-:-:S11]  /*2630*/  ISETP.NE.AND P1, PT, R2, RZ, PT ;  /* 0x000000ff0200720c */ /* 0x000fd60003f25270 */
[----:B-1----:R-:W-:Y:S02]  /*2640*/  @!P0 VIMNMX R5, PT, PT, R0, R5, PT ;  /* 0x0000000500058248 */ /* 0x002fe40003fe0100 */
[----:B------:R-:W-:Y:S01]  /*2650*/  ISETP.GT.AND P0, PT, R3, R4, PT ;  /* 0x000000040300720c */ /* 0x000fe20003f04270 */
[----:B------:R-:W-:Y:S01]  /*2660*/  VIADD R3, R2, 0x4 ;  /* 0x0000000402037836 */ /* 0x000fe20000000000 */
[----:B------:R-:W0:Y:S01]  /*2670*/  @!P1 S2R R6, SR_CgaCtaId ;  /* 0x0000000000069919 */ /* 0x000e220000008800 */
[----:B------:R-:W1:Y:S10]  /*2680*/  SHFL.DOWN PT, R0, R5, 0x2, R4 ;  /* 0x0840000005007989 */ /* 0x000e7400000e0004 */
[----:B-1----:R-:W-:-:S02]  /*2690*/  @!P0 VIMNMX R5, PT, PT, R5, R0, PT ;  /* 0x0000000005058248 */ /* 0x002fc40003fe0100 */
[----:B------:R-:W-:Y:S01]  /*26a0*/  ISETP.GT.AND P0, PT, R3, R4, PT ;  /* 0x000000040300720c */ /* 0x000fe20003f04270 */
[----:B------:R-:W-:Y:S02]  /*26b0*/  VIADD R3, R2, 0x8 ;  /* 0x0000000802037836 */ /* 0x000fe40000000000 */
[----:B------:R-:W1:Y:S10]  /*26c0*/  SHFL.DOWN PT, R0, R5, 0x4, R4 ;  /* 0x0880000005007989 */ /* 0x000e7400000e0004 */
[----:B-1----:R-:W-:-:S02]  /*26d0*/  @!P0 VIMNMX R5, PT, PT, R5, R0, PT ;  /* 0x0000000005058248 */ /* 0x002fc40003fe0100 */
[----:B------:R-:W-:Y:S01]  /*26e0*/  ISETP.GT.AND P0, PT, R3, R4, PT ;  /* 0x000000040300720c */ /* 0x000fe20003f04270 */
[----:B------:R-:W-:Y:S01]  /*26f0*/  VIADD R3, R2, 0x10 ;  /* 0x0000001002037836 */ /* 0x000fe20000000000 */
[----:B------:R-:W-:Y:S01]  /*2700*/  @!P1 SHF.R.U32.HI R2, RZ, 0x3, R9 ;  /* 0x00000003ff029819 */ /* 0x000fe20000011609 */
[----:B------:R-:W1:Y:S03]  /*2710*/  SHFL.DOWN PT, R0, R5, 0x8, R4 ;  /* 0x0900000005007989 */ /* 0x000e6600000e0004 */
[----:B------:R-:W-:-:S07]  /*2720*/  @!P1 LOP3.LUT R2, R2, 0x7c, RZ, 0xc0, !PT ;  /* 0x0000007c02029812 */ /* 0x000fce00078ec0ff */
[----:B-1----:R-:W-:Y:S02]  /*2730*/  @!P0 VIMNMX R5, PT, PT, R5, R0, PT ;  /* 0x0000000005058248 */ /* 0x002fe40003fe0100 */
[----:B------:R-:W-:Y:S02]  /*2740*/  ISETP.GT.AND P0, PT, R3, R4, PT ;  /* 0x000000040300720c */ /* 0x000fe40003f04270 */
[----:B------:R-:W-:Y:S01]  /*2750*/  @!P1 MOV R3, 0x400 ;  /* 0x0000040000039802 */ /* 0x000fe20000000f00 */
[----:B------:R-:W1:Y:S03]  /*2760*/  SHFL.DOWN PT, R0, R5, 0x10, R4 ;  /* 0x0a00000005007989 */ /* 0x000e6600000e0004 */
[----:B0-----:R-:W-:-:S05]  /*2770*/  @!P1 LEA R3, R6, R3, 0x18 ;  /* 0x0000000306039211 */ /* 0x001fca00078ec0ff */
[----:B------:R-:W-:Y:S02]  /*2780*/  @!P1 IMAD.IADD R2, R2, 0x1, R3 ;  /* 0x0000000102029824 */ /* 0x000fe400078e0203 */
[----:B-1----:R-:W-:Y:S02]  /*2790*/  @!P0 VIMNMX R5, PT, PT, R5, R0, PT ;  /* 0x0000000005058248 */ /* 0x002fe40003fe0100 */
        /* <DEDUP_REMOVED lines=12> */
[----:B------:R-:W1:Y:S04]  /*2860*/  LDS R0, [UR4+0xc] ;  /* 0x00000c04ff007984 */ /* 0x000e680008000800 */
[----:B------:R-:W0:Y:S04]  /*2870*/  LDS.128 R4, [UR4+0x10] ;  /* 0x00001004ff047984 */ /* 0x000e280008000c00 */
[----:B------:R-:W2:Y:S01]  /*2880*/  LDS.64 R8, [UR4+0x20] ;  /* 0x00002004ff087984 */ /* 0x000ea20008000a00 */
[----:B-1----:R-:W-:Y:S02]  /*2890*/  @P2 VIMNMX R3, PT, PT, R3, R0, PT ;  /* 0x0000000003032248 */ /* 0x002fe40003fe0100 */
[----:B------:R-:W-:-:S02]  /*28a0*/  ISETP.GT.AND P2, PT, R20, 0xa0, PT ;  /* 0x000000a01400780c */ /* 0x000fc40003f44270 */
[----:B0-----:R-:W-:Y:S02]  /*28b0*/  @P4 VIMNMX R3, PT, PT, R3, R4, PT ;  /* 0x0000000403034248 */ /* 0x001fe40003fe0100 */
[C---:B------:R-:W-:Y:S02]  /*28c0*/  ISETP.GT.AND P4, PT, R20.reuse, 0xc0, PT ;  /* 0x000000c01400780c */ /* 0x040fe40003f84270 */
[----:B------:R-:W-:Y:S02]  /*28d0*/  @P3 VIMNMX R3, PT, PT, R3, R5, PT ;  /* 0x0000000503033248 */ /* 0x000fe40003fe0100 */
[----:B------:R-:W-:Y:S02]  /*28e0*/  ISETP.GT.AND P3, PT, R20, 0xe0, PT ;  /* 0x000000e01400780c */ /* 0x000fe40003f64270 */
[----:B------:R-:W-:-:S04]  /*28f0*/  @P1 VIMNMX R3, PT, PT, R3, R6, PT ;  /* 0x0000000603031248 */ /* 0x000fc80003fe0100 */
[----:B------:R-:W-:-:S04]  /*2900*/  @P2 VIMNMX R3, PT, PT, R3, R7, PT ;  /* 0x0000000703032248 */ /* 0x000fc80003fe0100 */
[----:B--2---:R-:W-:-:S04]  /*2910*/  @P4 VIMNMX R3, PT, PT, R3, R8, PT ;  /* 0x0000000803034248 */ /* 0x004fc80003fe0100 */
[----:B------:R-:W-:Y:S01]  /*2920*/  @P3 VIMNMX R3, PT, PT, R3, R9, PT ;  /* 0x0000000903033248 */ /* 0x000fe20003fe0100 */
[----:B------:R-:W-:Y:S06]  /*2930*/  BRA `(.L_x_17) ;  /* 0x0000000c00907947 */ /* 0x000fec0003800000 */
.L_x_30:
[----:B------:R-:W0:Y:S01]  /*2940*/  S2R R8, SR_TID.X ;  /* 0x0000000000087919 */ /* 0x000e220000002100 */
[----:B------:R-:W0:Y:S02]  /*2950*/  LDC.64 R2, c[0x0][0x380] ;  /* 0x0000e000ff027b82 */ /* 0x000e240000000a00 */
[----:B0-----:R-:W-:-:S05]  /*2960*/  IMAD.WIDE.U32 R2, R8, 0x4, R2 ;  /* 0x0000000408027825 */ /* 0x001fca00078e0002 */
[----:B------:R-:W2:Y:S04]  /*2970*/  LDG.E.CONSTANT R19, desc[UR6][R2.64] ;  /* 0x0000000602137981 */ /* 0x000ea8000c1e9900 */
[----:B------:R-:W2:Y:S04]  /*2980*/  LDG.E.CONSTANT R0, desc[UR6][R2.64+0x400] ;  /* 0x0004000602007981 */ /* 0x000ea8000c1e9900 */
[----:B------:R-:W2:Y:S04]  /*2990*/  LDG.E.CONSTANT R5, desc[UR6][R2.64+0x800] ;  /* 0x0008000602057981 */ /* 0x000ea8000c1e9900 */
[----:B------:R-:W3:Y:S04]  /*29a0*/  LDG.E.CONSTANT R4, desc[UR6][R2.64+0xc00] ;  /* 0x000c000602047981 */ /* 0x000ee8000c1e9900 */
[----:B------:R-:W3:Y:S04]  /*29b0*/  LDG.E.CONSTANT R7, desc[UR6][R2.64+0x1000] ;  /* 0x0010000602077981 */ /* 0x000ee8000c1e9900 */
[----:B------:R-:W4:Y:S04]  /*29c0*/  LDG.E.CONSTANT R6, desc[UR6][R2.64+0x1400] ;  /* 0x0014000602067981 */ /* 0x000f28000c1e9900 */
[----:B------:R-:W4:Y:S04]  /*29d0*/  LDG.E.CONSTANT R9, desc[UR6][R2.64+0x1800] ;  /* 0x0018000602097981 */ /* 0x000f28000c1e9900 */
[----:B------:R-:W5:Y:S04]  /*29e0*/  LDG.E.CONSTANT R10, desc[UR6][R2.64+0x1c00] ;  /* 0x001c0006020a7981 */ /* 0x000f68000c1e9900 */
[----:B------:R-:W5:Y:S04]  /*29f0*/  LDG.E.CONSTANT R11, desc[UR6][R2.64+0x2000] ;  /* 0x00200006020b7981 */ /* 0x000f68000c1e9900 */
[----:B------:R-:W5:Y:S04]  /*2a00*/  LDG.E.CONSTANT R12, desc[UR6][R2.64+0x2400] ;  /* 0x00240006020c7981 */ /* 0x000f68000c1e9900 */
[----:B------:R-:W5:Y:S04]  /*2a10*/  LDG.E.CONSTANT R13, desc[UR6][R2.64+0x2800] ;  /* 0x00280006020d7981 */ /* 0x000f68000c1e9900 */
[----:B------:R-:W5:Y:S04]  /*2a20*/  LDG.E.CONSTANT R14, desc[UR6][R2.64+0x2c00] ;  /* 0x002c0006020e7981 */ /* 0x000f68000c1e9900 */
[----:B------:R-:W5:Y:S04]  /*2a30*/  LDG.E.CONSTANT R15, desc[UR6][R2.64+0x3000] ;  /* 0x00300006020f7981 */ /* 0x000f68000c1e9900 */
[----:B------:R-:W5:Y:S04]  /*2a40*/  LDG.E.CONSTANT R16, desc[UR6][R2.64+0x3400] ;  /* 0x0034000602107981 */ /* 0x000f68000c1e9900 */
[----:B------:R-:W5:Y:S04]  /*2a50*/  LDG.E.CONSTANT R17, desc[UR6][R2.64+0x3800] ;  /* 0x0038000602117981 */ /* 0x000f68000c1e9900 */
[----:B------:R-:W5:Y:S01]  /*2a60*/  LDG.E.CONSTANT R18, desc[UR6][R2.64+0x3c00] ;  /* 0x003c000602127981 */ /* 0x000f62000c1e9900 */
[----:B------:R-:W-:-:S02]  /*2a70*/  ISETP.GE.U32.AND P0, PT, R20, 0x2000, PT ;  /* 0x000020001400780c */ /* 0x000fc40003f06070 */
[----:B--2---:R-:W-:-:S04]  /*2a80*/  VIMNMX3 R0, R0, R19, R5, PT ;  /* 0x000000130000720f */ /* 0x004fc80003800105 */
[----:B---3--:R-:W-:-:S04]  /*2a90*/  VIMNMX3 R0, R4, R0, R7, PT ;  /* 0x000000000400720f */ /* 0x008fc80003800107 */
[----:B----4-:R-:W-:-:S04]  /*2aa0*/  VIMNMX3 R0, R6, R0, R9, PT ;  /* 0x000000000600720f */ /* 0x010fc80003800109 */
[----:B-----5:R-:W-:Y:S01]  /*2ab0*/  VIMNMX3 R0, R10, R0, R11, PT ;  /* 0x000000000a00720f */ /* 0x020fe2000380010b */
[----:B------:R-:W-:-:S03]  /*2ac0*/  IMAD.MOV.U32 R11, RZ, RZ, 0x1000 ;  /* 0x00001000ff0b7424 */ /* 0x000fc600078e00ff */
[----:B------:R-:W-:-:S04]  /*2ad0*/  VIMNMX3 R0, R12, R0, R13, PT ;  /* 0x000000000c00720f */ /* 0x000fc8000380010d */
[----:B------:R-:W-:-:S04]  /*2ae0*/  VIMNMX3 R0, R14, R0, R15, PT ;  /* 0x000000000e00720f */ /* 0x000fc8000380010f */
[----:B------:R-:W-:-:S04]  /*2af0*/  VIMNMX3 R17, R16, R0, R17, PT ;  /* 0x000000001011720f */ /* 0x000fc80003800111 */
[----:B------:R-:W-:Y:S01]  /*2b00*/  VIMNMX R0, PT, PT, R18, R17, PT ;  /* 0x0000001112007248 */ /* 0x000fe20003fe0100 */
[----:B------:R-:W-:Y:S06]  /*2b10*/  @!P0 BRA `(.L_x_44) ;  /* 0x00000000008c8947 */ /* 0x000fec0003800000 */
[----:B------:R-:W0:Y:S01]  /*2b20*/  LDC R7, c[0x0][0x390] ;  /* 0x0000e400ff077b82 */ /* 0x000e220000000800 */
[----:B------:R-:W-:Y:S02]  /*2b30*/  VIADD R10, R20, 0xfffff000 ;  /* 0xfffff000140a7836 */ /* 0x000fe40000000000 */
[----:B------:R-:W-:-:S07]  /*2b40*/  IMAD.MOV.U32 R11, RZ, RZ, 0x1000 ;  /* 0x00001000ff0b7424 */ /* 0x000fce00078e00ff */
.L_x_46:
[----:B------:R-:W-:-:S05]  /*2b50*/  IMAD.WIDE R4, R11, 0x4, R2 ;  /* 0x000000040b047825 */ /* 0x000fca00078e0202 */
        /* <DEDUP_REMOVED lines=16> */
[----:B--2---:R-:W-:-:S04]  /*2c60*/  VIMNMX3 R18, R19, R0, R18, PT ;  /* 0x000000001312720f */ /* 0x004fc80003800112 */
[----:B---3--:R-:W-:Y:S01]  /*2c70*/  VIMNMX3 R18, R20, R18, R21, PT ;  /* 0x000000121412720f */ /* 0x008fe20003800115 */
[----:B0-----:R-:W-:-:S04]  /*2c80*/  IMAD.MOV.U32 R20, RZ, RZ, R7 ;  /* 0x000000ffff147224 */ /* 0x001fc800078e0007 */
[----:B------:R-:W-:Y:S01]  /*2c90*/  IMAD.IADD R0, R20, 0x1, -R11 ;  /* 0x0000000114007824 */ /* 0x000fe200078e0a0b */
[----:B----4-:R-:W-:-:S04]  /*2ca0*/  VIMNMX3 R18, R22, R18, R23, PT ;  /* 0x000000121612720f */ /* 0x010fc80003800117 */
[----:B------:R-:W-:Y:S02]  /*2cb0*/  ISETP.GE.AND P0, PT, R0, 0x1000, PT ;  /* 0x000010000000780c */ /* 0x000fe40003f06270 */
[----:B-----5:R-:W-:-:S04]  /*2cc0*/  VIMNMX3 R18, R24, R18, R25, PT ;  /* 0x000000121812720f */ /* 0x020fc80003800119 */
[----:B------:R-:W-:-:S04]  /*2cd0*/  VIMNMX3 R6, R17, R18, R6, PT ;  /* 0x000000121106720f */ /* 0x000fc80003800106 */
[----:B------:R-:W-:-:S04]  /*2ce0*/  VIMNMX3 R6, R14, R6, R13, PT ;  /* 0x000000060e06720f */ /* 0x000fc8000380010d */
[----:B------:R-:W-:-:S04]  /*2cf0*/  VIMNMX3 R6, R12, R6, R15, PT ;  /* 0x000000060c06720f */ /* 0x000fc8000380010f */
[----:B------:R-:W-:Y:S01]  /*2d00*/  VIMNMX3 R0, R9, R6, R16, PT ;  /* 0x000000060900720f */ /* 0x000fe20003800110 */
[----:B------:R-:W-:Y:S06]  /*2d10*/  @!P0 BRA `(.L_x_45) ;  /* 0x0000000400fc8947 */ /* 0x000fec0003800000 */
[----:B------:R-:W-:-:S05]  /*2d20*/  VIADD R11, R11, 0x1000 ;  /* 0x000010000b0b7836 */ /* 0x000fca0000000000 */
[----:B------:R-:W-:-:S13]  /*2d30*/  ISETP.GT.AND P0, PT, R11, R10, PT ;  /* 0x0000000a0b00720c */ /* 0x000fda0003f04270 */
[----:B------:R-:W-:Y:S05]  /*2d40*/  @!P0 BRA `(.L_x_46) ;  /* 0xfffffffc00808947 */ /* 0x000fea000383ffff */
.L_x_44:
        /* <DEDUP_REMOVED lines=20> */
.L_x_50:
        /* <DEDUP_REMOVED lines=8> */
.L_x_49:
[----:B------:R-:W-:Y:S05]  /*2f10*/  BSYNC.RECONVERGENT B2 ;  /* 0x0000000000027941 */ /* 0x000fea0003800200 */
.L_x_48:
        /* <DEDUP_REMOVED lines=16> */
.L_x_53:
        /* <DEDUP_REMOVED lines=20> */
[----:B------:R-:W5:Y:S04]  /*3160*/  LDG.E.CONSTANT R25, desc[UR6][R2.64+0x2000] ;  /* 0x0020000602197981 */ /* 0x000f68000c1e9900 */
[----:B------:R0:W5:Y:S04]  /*3170*/  LDG.E.CONSTANT R5, desc[UR6][R4.64] ;  /* 0x0000000604057981 */ /* 0x000168000c1e9900 */
        /* <DEDUP_REMOVED lines=17> */
.L_x_52:
[----:B------:R-:W-:Y:S05]  /*3290*/  BSYNC.RECONVERGENT B2 ;  /* 0x0000000000027941 */ /* 0x000fea0003800200 */
.L_x_51:
        /* <DEDUP_REMOVED lines=10> */
[----:B------:R-:W5:Y:S01]  /*3340*/  LDG.E.CONSTANT R16, desc[UR6][R2.64+0x1400] ;  /* 0x0014000602107981 */ /* 0x000f62000c1e9900 */
[----:B0-----:R-:W-:-:S04]  /*3350*/  IMAD.WIDE.U32 R4, R11, 0x4, R6 ;  /* 0x000000040b047825 */ /* 0x001fc800078e0006 */
[----:B------:R-:W-:Y:S02]  /*3360*/  IMAD.WIDE.U32 R6, R13, 0x4, R6 ;  /* 0x000000040d067825 */ /* 0x000fe400078e0006 */
[----:B------:R0:W2:Y:S04]  /*3370*/  LDG.E.CONSTANT R5, desc[UR6][R4.64] ;  /* 0x0000000604057981 */ /* 0x0000a8000c1e9900 */
[----:B------:R1:W3:Y:S04]  /*3380*/  LDG.E.CONSTANT R13, desc[UR6][R2.64] ;  /* 0x00000006020d7981 */ /* 0x0002e8000c1e9900 */
[----:B------:R-:W4:Y:S01]  /*3390*/  LDG.E.CONSTANT R7, desc[UR6][R6.64] ;  /* 0x0000000606077981 */ /* 0x000f22000c1e9900 */
[----:B0-----:R-:W-:Y:S01]  /*33a0*/  IADD3 R4, P1, PT, R2, 0x2000, RZ ;  /* 0x0000200002047810 */ /* 0x001fe20007f3e0ff */
[----:B------:R-:W-:Y:S01]  /*33b0*/  VIADD R10, R10, 0x800 ;  /* 0x000008000a0a7836 */ /* 0x000fe20000000000 */
[----:B------:R-:W-:Y:S01]  /*33c0*/  PLOP3.LUT P0, PT, PT, PT, PT, 0x8, 0x80 ;  /* 0x000000000080781c */ /* 0x000fe20003f0e170 */
[----:B------:R-:W-:-:S02]  /*33d0*/  VIADD R11, R11, 0x800 ;  /* 0x000008000b0b7836 */ /* 0x000fc40000000000 */
[----:B-1----:R-:W-:Y:S01]  /*33e0*/  IMAD.MOV.U32 R2, RZ, RZ, R4 ;  /* 0x000000ffff027224 */ /* 0x002fe200078e0004 */
[----:B--2---:R-:W-:-:S04]  /*33f0*/  VIMNMX3 R12, R5, R0, R12, PT ;  /* 0x00000000050c720f */ /* 0x004fc8000380010c */
[----:B---3--:R-:W-:Y:S01]  /*3400*/  VIMNMX3 R12, R13, R12, R14, PT ;  /* 0x0000000c0d0c720f */ /* 0x008fe2000380010e */
[----:B------:R-:W-:-:S03]  /*3410*/  IMAD.X R5, RZ, RZ, R3, P1 ;  /* 0x000000ffff057224 */ /* 0x000fc600008e0603 */
[----:B----4-:R-:W-:Y:S01]  /*3420*/  VIMNMX3 R12, R7, R12, R15, PT ;  /* 0x0000000c070c720f */ /* 0x010fe2000380010f */
[----:B------:R-:W-:-:S03]  /*3430*/  IMAD.MOV.U32 R3, RZ, RZ, R5 ;  /* 0x000000ffff037224 */ /* 0x000fc600078e0005 */
[----:B-----5:R-:W-:-:S07]  /*3440*/  VIMNMX3 R0, R17, R12, R16, PT ;  /* 0x0000000c1100720f */ /* 0x020fce0003800110 */
.L_x_55:
[----:B------:R-:W-:Y:S05]  /*3450*/  BSYNC.RECONVERGENT B2 ;  /* 0x0000000000027941 */ /* 0x000fea0003800200 */
.L_x_54:
        /* <DEDUP_REMOVED lines=10> */
.L_x_47:
[----:B------:R-:W-:Y:S05]  /*3500*/  BSYNC.RECONVERGENT B1 ;  /* 0x0000000000017941 */ /* 0x000fea0003800200 */
.L_x_45:
[----:B------:R-:W0:Y:S01]  /*3510*/  S2R R6, SR_LANEID ;  /* 0x0000000000067919 */ /* 0x000e220000000000 */
[----:B------:R-:W-:-:S05]  /*3520*/  IMAD.MOV.U32 R3, RZ, RZ, R0 ;  /* 0x000000ffff037224 */ /* 0x000fca00078e0000 */
        /* <DEDUP_REMOVED lines=30> */
[----:B0-----:R-:W-:Y:S04]  /*3710*/  LDS R0, [UR4+0xc] ;  /* 0x00000c04ff007984 */ /* 0x001fe80008000800 */
[----:B------:R-:W0:Y:S04]  /*3720*/  LDS.128 R4, [UR4+0x10] ;  /* 0x00001004ff047984 */ /* 0x000e280008000c00 */
[----:B------:R-:W1:Y:S01]  /*3730*/  LDS.64 R8, [UR4+0x20] ;  /* 0x00002004ff087984 */ /* 0x000e620008000a00 */
[----:B0-----:R-:W-:-:S04]  /*3740*/  VIMNMX3 R0, R0, R3, R4, PT ;  /* 0x000000030000720f */ /* 0x001fc80003800104 */
[----:B------:R-:W-:-:S04]  /*3750*/  VIMNMX3 R0, R5, R0, R6, PT ;  /* 0x000000000500720f */ /* 0x000fc80003800106 */
[----:B-1----:R-:W-:-:S04]  /*3760*/  VIMNMX3 R0, R7, R0, R8, PT ;  /* 0x000000000700720f */ /* 0x002fc80003800108 */
[----:B------:R-:W-:-:S07]  /*3770*/  VIMNMX R3, PT, PT, R0, R9, PT ;  /* 0x0000000900037248 */ /* 0x000fce0003fe0100 */
.L_x_17:
[----:B------:R-:W-:Y:S05]  /*3780*/  BSYNC.RECONVERGENT B0 ;  /* 0x0000000000007941 */ /* 0x000fea0003800200 */
.L_x_1:
[----:B------:R-:W-:Y:S05]  /*3790*/  @P0 EXIT ;  /* 0x000000000000094d */ /* 0x000fea0003800000 */
[----:B0-23--:R-:W0:Y:S01]  /*37a0*/  LDC.64 R4, c[0x0][0x388] ;  /* 0x0000e200ff047b82 */ /* 0x00de220000000a00 */
[----:B------:R-:W1:Y:S02]  /*37b0*/  LDCU UR4, c[0x0][0x398] ;  /* 0x00007300ff0477ac */ /* 0x000e640008000800 */
[----:B-1--4-:R-:W-:-:S05]  /*37c0*/  VIMNMX R3, PT, PT, R3, UR4, PT ;  /* 0x0000000403037c48 */ /* 0x012fca000bfe0100 */
[----:B0-----:R-:W-:Y:S01]  /*37d0*/  STG.E desc[UR6][R4.64], R3 ;  /* 0x0000000304007986 */ /* 0x001fe2000c101906 */
[----:B------:R-:W-:Y:S05]  /*37e0*/  EXIT ;  /* 0x000000000000794d */ /* 0x000fea0003800000 */
.L_x_56:
[----:B------:R-:W-:-:S00]  /*37f0*/  BRA `(.L_x_56) ;  /* 0xfffffffc00fc7947 */ /* 0x000fc0000383ffff */
[----:B------:R-:W-:-:S00]  /*3800*/  NOP ;  /* 0x0000000000007918 */ /* 0x000fc00000000000 */
[----:B------:R-:W-:-:S00]  /*3810*/  NOP ;  /* 0x0000000000007918 */ /* 0x000fc00000000000 */
[----:B------:R-:W-:-:S00]  /*3820*/  NOP ;  /* 0x0000000000007918 */ /* 0x000fc00000000000 */
[----:B------:R-:W-:-:S00]  /*3830*/  NOP ;  /* 0x0000000000007918 */ /* 0x000fc00000000000 */
[----:B------:R-:W-:-:S00]  /*3840*/  NOP ;  /* 0x0000000000007918 */ /* 0x000fc00000000000 */
[----:B------:R-:W-:-:S00]  /*3850*/  NOP ;  /* 0x0000000000007918 */ /* 0x000fc00000000000 */
[----:B------:R-:W-:-:S00]  /*3860*/  NOP ;  /* 0x0000000000007918 */ /* 0x000fc00000000000 */
[----:B------:R-:W-:-:S00]  /*3870*/  NOP ;  /* 0x0000000000007918 */ /* 0x000fc00000000000 */
.L_x_147:


//--------------------- .text._ZN3cub18CUB_300001_SM_10006detail6reduce18DeviceReduceKernelINS2_10policy_hubIij9CustomMinE10Policy1000EPijS5_iN4cuda3std3__410__identityEEEvT0_PT3_T1_NS0_13GridEvenShareISG_EET2_T4_ --------------------------
	.section	.text._ZN3cub18CUB_300001_SM_10006detail6reduce18DeviceReduceKernelINS2_10policy_hubIij9CustomMinE10Policy1000EPijS5_iN4cuda3std3__410__identityEEEvT0_PT3_T1_NS0_13GridEvenShareISG_EET2_T4_,"ax",@progbits
	.align	128
        .global         _ZN3cub18CUB_300001_SM_10006detail6reduce18DeviceReduceKernelINS2_10policy_hubIij9CustomMinE10Policy1000EPijS5_iN4cuda3std3__410__identityEEEvT0_PT3_T1_NS0_13GridEvenShareISG_EET2_T4_
        .type           _ZN3cub18CUB_300001_SM_10006detail6reduce18DeviceReduceKernelINS2_10policy_hubIij9CustomMinE10Policy1000EPijS5_iN4cuda3std3__410__identityEEEvT0_PT3_T1_NS0_13GridEvenShareISG_EET2_T4_,@function
        .size           _ZN3cub18CUB_300001_SM_10006detail6reduce18DeviceReduceKernelINS2_10policy_hubIij9CustomMinE10Policy1000EPijS5_iN4cuda3std3__410__identityEEEvT0_PT3_T1_NS0_13GridEvenShareISG_EET2_T4_,(.L_x_148 - _ZN3cub18CUB_300001_SM_10006detail6reduce18DeviceReduceKernelINS2_10policy_hubIij9CustomMinE10Policy1000EPijS5_iN4cuda3std3__410__identityEEEvT0_PT3_T1_NS0_13GridEvenShareISG_EET2_T4_)
        .other          _ZN3cub18CUB_300001_SM_10006detail6reduce18DeviceReduceKernelINS2_10policy_hubIij9CustomMinE10Policy1000EPijS5_iN4cuda3std3__410__identityEEEvT0_PT3_T1_NS0_13GridEvenShareISG_EET2_T4_,@"STO_CUDA_ENTRY STV_DEFAULT"
_ZN3cub18CUB_300001_SM_10006detail6reduce18DeviceReduceKernelINS2_10policy_hubIij9CustomMinE10Policy1000EPijS5_iN4cuda3std3__410__identityEEEvT0_PT3_T1_NS0_13GridEvenShareISG_EET2_T4_:
.text._ZN3cub18CUB_300001_SM_10006detail6reduce18DeviceReduceKernelINS2_10policy_hubIij9CustomMinE10Policy1000EPijS5_iN4cuda3std3__410__identityEEEvT0_PT3_T1_NS0_13GridEvenShareISG_EET2_T4_:
[----:B------:R-:W-:Y:S01]  /*0000*/  LDC R1, c[0x0][0x37c] ;  /* 0x0000df00ff017b82 */ /* 0x000fe20000000800 */
[----:B------:R-:W0:Y:S01]  /*0010*/  S2R R0, SR_CTAID.X ;  /* 0x0000000000007919 */ /* 0x000e220000002500 */
[----:B------:R-:W1:Y:S01]  /*0020*/  LDCU UR4, c[0x0][0x380] ;  /* 0x00007000ff0477ac */ /* 0x000e620008000800 */
[----:B------:R-:W-:Y:S01]  /*0030*/  BSSY.RECONVERGENT B0, `(.L_x_57) ;  /* 0x0000290000007945 */ /* 0x000fe20003800200 */
[----:B------:R-:W2:Y:S01]  /*0040*/  LDCU UR5, c[0x0][0x3ac] ;  /* 0x00007580ff0577ac */ /* 0x000ea20008000800 */
[----:B------:R-:W3:Y:S01]  /*0050*/  LDCU.64 UR8, c[0x0][0x358] ;  /* 0x00006b00ff0877ac */ /* 0x000ee20008000a00 */
[----:B-1----:R-:W-:Y:S02]  /*0060*/  ULOP3.LUT UP0, URZ, UR4, 0xf, URZ, 0xc0, !UPT ;  /* 0x0000000f04ff7892 */ /* 0x002fe4000f80c0ff */
[----:B--2---:R-:W-:Y:S01]  /*0070*/  USHF.L.U32 UR5, UR5, 0xc, URZ ;  /* 0x0000000c05057899 */ /* 0x004fe200080006ff */
[----:B0-----:R-:W-:-:S06]  /*0080*/  IMAD.SHL.U32 R23, R0, 0x1000, RZ ;  /* 0x0000100000177824 */ /* 0x001fcc00078e00ff */
[----:B---3--:R-:W-:Y:S05]  /*0090*/  BRA.U UP0, `(.L_x_58) ;  /* 0x0000001100dc7547 */ /* 0x008fea000b800000 */
[----:B------:R-:W0:Y:S02]  /*00a0*/  LDC R3, c[0x0][0x3a8] ;  /* 0x0000ea00ff037b82 */ /* 0x000e240000000800 */
[----:B0-----:R-:W-:-:S05]  /*00b0*/  IMAD R22, R0, -0x1000, R3 ;  /* 0xfffff00000167824 */ /* 0x001fca00078e0203 */
[----:B------:R-:W-:-:S13]  /*00c0*/  ISETP.GT.U32.AND P0, PT, R22, 0xfff, PT ;  /* 0x00000fff1600780c */ /* 0x000fda0003f04070 */
[----:B------:R-:W-:Y:S05]  /*00d0*/  @P0 BRA `(.L_x_59) ;  /* 0x0000000800880947 */ /* 0x000fea0003800000 */
[----:B------:R-:W0:Y:S01]  /*00e0*/  S2R R5, SR_TID.X ;  /* 0x0000000000057919 */ /* 0x000e220000002100 */
[----:B------:R-:W-:Y:S01]  /*00f0*/  BSSY.RECONVERGENT B1, `(.L_x_60) ;  /* 0x000000a000017945 */ /* 0x000fe20003800200 */
[----:B------:R-:W-:Y:S01]  /*0100*/  IMAD.MOV.U32 R2, RZ, RZ, RZ ;  /* 0x000000ffff027224 */ /* 0x000fe200078e00ff */
[----:B0-----:R-:W-:Y:S01]  /*0110*/  ISETP.GE.U32.AND P0, PT, R5, R22, PT ;  /* 0x000000160500720c */ /* 0x001fe20003f06070 */
[----:B------:R-:W-:-:S12]  /*0120*/  IMAD.MOV.U32 R11, RZ, RZ, R5 ;  /* 0x000000ffff0b7224 */ /* 0x000fd800078e0005 */
[----:B------:R-:W-:Y:S05]  /*0130*/  @P0 BRA `(.L_x_61) ;  /* 0x0000000000140947 */ /* 0x000fea0003800000 */
[----:B------:R-:W0:Y:S01]  /*0140*/  LDC.64 R6, c[0x0][0x380] ;  /* 0x0000e000ff067b82 */ /* 0x000e220000000a00 */
[----:B------:R-:W-:-:S04]  /*0150*/  IMAD R9, R0, 0x1000, R5 ;  /* 0x0000100000097824 */ /* 0x000fc800078e0205 */
[----:B0-----:R-:W-:-:S05]  /*0160*/  IMAD.WIDE.U32 R6, R9, 0x4, R6 ;  /* 0x0000000409067825 */ /* 0x001fca00078e0006 */
[----:B------:R0:W5:Y:S01]  /*0170*/  LDG.E.CONSTANT R2, desc[UR8][R6.64] ;  /* 0x0000000806027981 */ /* 0x000162000c1e9900 */
[----:B------:R-:W-:-:S07]  /*0180*/  VIADD R11, R5, 0x100 ;  /* 0x00000100050b7836 */ /* 0x000fce0000000000 */
.L_x_61:
[----:B------:R-:W-:Y:S05]  /*0190*/  BSYNC.RECONVERGENT B1 ;  /* 0x0000000000017941 */ /* 0x000fea0003800200 */
.L_x_60:
[----:B------:R-:W-:Y:S01]  /*01a0*/  ISETP.GE.U32.AND P0, PT, R11, R22, PT ;  /* 0x000000160b00720c */ /* 0x000fe20003f06070 */
[----:B------:R-:W-:-:S12]  /*01b0*/  BSSY.RECONVERGENT B1, `(.L_x_62) ;  /* 0x000002e000017945 */ /* 0x000fd80003800200 */
[----:B------:R-:W-:Y:S05]  /*01c0*/  @P0 BRA `(.L_x_63) ;  /* 0x0000000000b00947 */ /* 0x000fea0003800000 */
[----:B------:R-:W-:Y:S01]  /*01d0*/  LOP3.LUT R4, RZ, R11, RZ, 0x33, !PT ;  /* 0x0000000bff047212 */ /* 0x000fe200078e33ff */
[----:B------:R-:W-:Y:S04]  /*01e0*/  BSSY.RECONVERGENT B2, `(.L_x_64) ;  /* 0x0000014000027945 */ /* 0x000fe80003800200 */
[----:B------:R-:W-:-:S04]  /*01f0*/  IMAD.IADD R3, R4, 0x1, R3 ;  /* 0x0000000104037824 */ /* 0x000fc800078e0203 */
[----:B0-----:R-:W-:Y:S01]  /*0200*/  IMAD R6, R0, -0x1000, R3 ;  /* 0xfffff00000067824 */ /* 0x001fe200078e0203 */
[----:B------:R-:W-:-:S04]  /*0210*/  LOP3.LUT R4, R3, 0x300, RZ, 0xc0, !PT ;  /* 0x0000030003047812 */ /* 0x000fc800078ec0ff */
[----:B------:R-:W-:Y:S02]  /*0220*/  ISETP.NE.AND P0, PT, R4, 0x300, PT ;  /* 0x000003000400780c */ /* 0x000fe40003f05270 */
[----:B------:R-:W-:-:S11]  /*0230*/  ISETP.GE.U32.AND P1, PT, R6, 0x300, PT ;  /* 0x000003000600780c */ /* 0x000fd60003f26070 */
[----:B------:R-:W-:Y:S05]  /*0240*/  @!P0 BRA `(.L_x_65) ;  /* 0x0000000000348947 */ /* 0x000fea0003800000 */
[----:B------:R-:W0:Y:S01]  /*0250*/  LDC.64 R8, c[0x0][0x380] ;  /* 0x0000e000ff087b82 */ /* 0x000e220000000a00 */
[----:B------:R-:W-:Y:S01]  /*0260*/  LEA.HI R3, R3, 0x1, RZ, 0x18 ;  /* 0x0000000103037811 */ /* 0x000fe200078fc0ff */
[----:B------:R-:W-:-:S03]  /*0270*/  IMAD R13, R0, 0x1000, R11 ;  /* 0x00001000000d7824 */ /* 0x000fc600078e020b */
[----:B------:R-:W-:-:S05]  /*0280*/  LOP3.LUT R3, R3, 0x3, RZ, 0xc0, !PT ;  /* 0x0000000303037812 */ /* 0x000fca00078ec0ff */
[----:B------:R-:W-:-:S07]  /*0290*/  IMAD.MOV R3, RZ, RZ, -R3 ;  /* 0x000000ffff037224 */ /* 0x000fce00078e0a03 */
.L_x_66:
[----:B0-----:R-:W-:-:S06]  /*02a0*/  IMAD.WIDE.U32 R6, R13, 0x4, R8 ;  /* 0x000000040d067825 */ /* 0x001fcc00078e0008 */
[----:B------:R-:W2:Y:S01]  /*02b0*/  LDG.E.CONSTANT R7, desc[UR8][R6.64] ;  /* 0x0000000806077981 */ /* 0x000ea2000c1e9900 */
[----:B------:R-:W-:Y:S02]  /*02c0*/  VIADD R3, R3, 0x1 ;  /* 0x0000000103037836 */ /* 0x000fe40000000000 */
[----:B------:R-:W-:Y:S02]  /*02d0*/  VIADD R11, R11, 0x100 ;  /* 0x000001000b0b7836 */ /* 0x000fe40000000000 */
[----:B------:R-:W-:Y:S01]  /*02e0*/  VIADD R13, R13, 0x100 ;  /* 0x000001000d0d7836 */ /* 0x000fe20000000000 */
[----:B------:R-:W-:Y:S02]  /*02f0*/  ISETP.NE.AND P0, PT, R3, RZ, PT ;  /* 0x000000ff0300720c */ /* 0x000fe40003f05270 */
[----:B--2--5:R-:W-:-:S11]  /*0300*/  VIMNMX R2, PT, PT, R7, R2, PT ;  /* 0x0000000207027248 */ /* 0x024fd60003fe0100 */
[----:B------:R-:W-:Y:S05]  /*0310*/  @P0 BRA `(.L_x_66) ;  /* 0xfffffffc00e00947 */ /* 0x000fea000383ffff */
.L_x_65:
[----:B------:R-:W-:Y:S05]  /*0320*/  BSYNC.RECONVERGENT B2 ;  /* 0x0000000000027941 */ /* 0x000fea0003800200 */
.L_x_64:
[----:B------:R-:W-:Y:S05]  /*0330*/  @!P1 BRA `(.L_x_63) ;  /* 0x0000000000549947 */ /* 0x000fea0003800000 */
[----:B------:R-:W0:Y:S01]  /*0340*/  LDC.64 R6, c[0x0][0x380] ;  /* 0x0000e000ff067b82 */ /* 0x000e220000000a00 */
[----:B------:R-:W-:Y:S02]  /*0350*/  VIADD R3, R11, 0x200 ;  /* 0x000002000b037836 */ /* 0x000fe40000000000 */
[----:B------:R-:W-:-:S07]  /*0360*/  IMAD R17, R0, 0x1000, R11 ;  /* 0x0000100000117824 */ /* 0x000fce00078e020b */
.L_x_67:
[C---:B------:R-:W-:Y:S02]  /*0370*/  VIADD R11, R17.reuse, 0x100 ;  /* 0x00000100110b7836 */ /* 0x040fe40000000000 */
[----:B0-----:R-:W-:-:S04]  /*0380*/  IMAD.WIDE.U32 R8, R17, 0x4, R6 ;  /* 0x0000000411087825 */ /* 0x001fc800078e0006 */
[C---:B------:R-:W-:Y:S02]  /*0390*/  VIADD R13, R17.reuse, 0x200 ;  /* 0x00000200110d7836 */ /* 0x040fe40000000000 */
[----:B------:R-:W-:Y:S01]  /*03a0*/  VIADD R15, R17, 0x300 ;  /* 0x00000300110f7836 */ /* 0x000fe20000000000 */
[----:B------:R-:W2:Y:S01]  /*03b0*/  LDG.E.CONSTANT R9, desc[UR8][R8.64] ;  /* 0x0000000808097981 */ /* 0x000ea2000c1e9900 */
[----:B------:R-:W-:-:S04]  /*03c0*/  IMAD.WIDE.U32 R10, R11, 0x4, R6 ;  /* 0x000000040b0a7825 */ /* 0x000fc800078e0006 */
[--C-:B------:R-:W-:Y:S02]  /*03d0*/  IMAD.WIDE.U32 R12, R13, 0x4, R6.reuse ;  /* 0x000000040d0c7825 */ /* 0x100fe400078e0006 */
[----:B------:R-:W2:Y:S02]  /*03e0*/  LDG.E.CONSTANT R10, desc[UR8][R10.64] ;  /* 0x000000080a0a7981 */ /* 0x000ea4000c1e9900 */
[----:B------:R-:W-:Y:S02]  /*03f0*/  IMAD.WIDE.U32 R14, R15, 0x4, R6 ;  /* 0x000000040f0e7825 */ /* 0x000fe400078e0006 */
[----:B------:R-:W3:Y:S04]  /*0400*/  LDG.E.CONSTANT R13, desc[UR8][R12.64] ;  /* 0x000000080c0d7981 */ /* 0x000ee8000c1e9900 */
[----:B------:R-:W3:Y:S01]  /*0410*/  LDG.E.CONSTANT R14, desc[UR8][R14.64] ;  /* 0x000000080e0e7981 */ /* 0x000ee2000c1e9900 */
[----:B------:R-:W-:-:S05]  /*0420*/  VIADD R19, R3, 0x200 ;  /* 0x0000020003137836 */ /* 0x000fca0000000000 */
[----:B------:R-:W-:Y:S01]  /*0430*/  ISETP.GE.AND P0, PT, R19, R22, PT ;  /* 0x000000161300720c */ /* 0x000fe20003f06270 */
[----:B------:R-:W-:Y:S02]  /*0440*/  VIADD R3, R3, 0x400 ;  /* 0x0000040003037836 */ /* 0x000fe40000000000 */
[----:B------:R-:W-:Y:S01]  /*0450*/  VIADD R17, R17, 0x400 ;  /* 0x0000040011117836 */ /* 0x000fe20000000000 */
[----:B--2--5:R-:W-:-:S04]  /*0460*/  VIMNMX3 R2, R9, R2, R10, PT ;  /* 0x000000020902720f */ /* 0x024fc8000380010a */
[----:B---3--:R-:W-:-:S05]  /*0470*/  VIMNMX3 R2, R13, R2, R14, PT ;  /* 0x000000020d02720f */ /* 0x008fca000380010e */
[----:B------:R-:W-:Y:S05]  /*0480*/  @!P0 BRA `(.L_x_67) ;  /* 0xfffffffc00b88947 */ /* 0x000fea000383ffff */
.L_x_63:
[----:B------:R-:W-:Y:S05]  /*0490*/  BSYNC.RECONVERGENT B1 ;  /* 0x0000000000017941 */ /* 0x000fea0003800200 */
.L_x_62:
[----:B------:R-:W-:Y:S01]  /*04a0*/  ISETP.GE.U32.AND P0, PT, R22, 0x100, PT ;  /* 0x000001001600780c */ /* 0x000fe20003f06070 */
        /* <DEDUP_REMOVED lines=9> */
[----:B------:R-:W1:Y:S06]  /*0540*/  SHFL.DOWN PT, R3, R2, 0x2, 0x1f ;  /* 0x08401f0002037f89 */ /* 0x000e6c00000e0000 */
[----:B0-----:R-:W0:Y:S01]  /*0550*/  @!P1 S2R R7, SR_CgaCtaId ;  /* 0x0000000000079919 */ /* 0x001e220000008800 */
[----:B------:R-:W-:Y:S02]  /*0560*/  @!P1 MOV R6, 0x400 ;  /* 0x0000040000069802 */ /* 0x000fe40000000f00 */
[----:B------:R-:W-:-:S04]  /*0570*/  @!P1 SHF.R.U32.HI R4, RZ, 0x3, R5 ;  /* 0x00000003ff049819 */ /* 0x000fc80000011605 */
[----:B------:R-:W-:Y:S02]  /*0580*/  @!P1 LOP3.LUT R4, R4, 0x7c, RZ, 0xc0, !PT ;  /* 0x0000007c04049812 */ /* 0x000fe400078ec0ff */
[----:B-1----:R-:W-:Y:S02]  /*0590*/  @!P0 VIMNMX R2, PT, PT, R2, R3, PT ;  /* 0x0000000302028248 */ /* 0x002fe40003fe0100 */
[----:B------:R-:W-:-:S03]  /*05a0*/  ISETP.GT.AND P0, PT, R8, 0x1b, PT ;  /* 0x0000001b0800780c */ /* 0x000fc60003f04270 */
[----:B------:R-:W1:Y:S01]  /*05b0*/  SHFL.DOWN PT, R3, R2, 0x4, 0x1f ;  /* 0x08801f0002037f89 */ /* 0x000e6200000e0000 */
[----:B0-----:R-:W-:-:S05]  /*05c0*/  @!P1 LEA R7, R7, R6, 0x18 ;  /* 0x0000000607079211 */ /* 0x001fca00078ec0ff */
[----:B------:R-:W-:-:S04]  /*05d0*/  @!P1 IMAD.IADD R4, R4, 0x1, R7 ;  /* 0x0000000104049824 */ /* 0x000fc800078e0207 */
[----:B-1----:R-:W-:Y:S02]  /*05e0*/  @!P0 VIMNMX R2, PT, PT, R2, R3, PT ;  /* 0x0000000302028248 */ /* 0x002fe40003fe0100 */
        /* <DEDUP_REMOVED lines=15> */
[----:B-1----:R-:W0:Y:S04]  /*06e0*/  LDS.128 R4, [UR4+0x10] ;  /* 0x00001004ff047984 */ /* 0x002e280008000c00 */
[----:B------:R-:W1:Y:S01]  /*06f0*/  LDS.64 R8, [UR4+0x20] ;  /* 0x00002004ff087984 */ /* 0x000e620008000a00 */
[----:B0-----:R-:W-:-:S04]  /*0700*/  VIMNMX3 R2, R2, R3, R4, PT ;  /* 0x000000030202720f */ /* 0x001fc80003800104 */
[----:B------:R-:W-:-:S04]  /*0710*/  VIMNMX3 R2, R5, R2, R6, PT ;  /* 0x000000020502720f */ /* 0x000fc80003800106 */
[----:B-1----:R-:W-:-:S04]  /*0720*/  VIMNMX3 R2, R7, R2, R8, PT ;  /* 0x000000020702720f */ /* 0x002fc80003800108 */
[----:B------:R-:W-:Y:S01]  /*0730*/  VIMNMX R3, PT, PT, R2, R9, PT ;  /* 0x0000000902037248 */ /* 0x000fe20003fe0100 */
[----:B------:R-:W-:Y:S06]  /*0740*/  BRA `(.L_x_69) ;  /* 0x0000002000787947 */ /* 0x000fec0003800000 */
.L_x_68:
[----:B0-----:R-:W0:Y:S01]  /*0750*/  S2R R6, SR_LANEID ;  /* 0x0000000000067919 */ /* 0x001e220000000000 */
[----:B------:R-:W-:-:S04]  /*0760*/  LOP3.LUT R2, R5, 0x3e0, RZ, 0xc0, !PT ;  /* 0x000003e005027812 */ /* 0x000fc800078ec0ff */
[----:B------:R-:W-:Y:S01]  /*0770*/  LOP3.LUT R7, RZ, R2, RZ, 0x33, !PT ;  /* 0x00000002ff077212 */ /* 0x000fe200078e33ff */
[----:B------:R-:W-:-:S04]  /*0780*/  VIADD R3, R2, 0x20 ;  /* 0x0000002002037836 */ /* 0x000fc80000000000 */
[----:B------:R-:W-:Y:S01]  /*0790*/  IMAD.IADD R7, R22, 0x1, R7 ;  /* 0x0000000116077824 */ /* 0x000fe200078e0207 */
[----:B------:R-:W-:-:S04]  /*07a0*/  ISETP.GT.U32.AND P0, PT, R3, R22, PT ;  /* 0x000000160300720c */ /* 0x000fc80003f04070 */
        /* <DEDUP_REMOVED lines=9> */
[----:B------:R-:W-:Y:S01]  /*0840*/  @!P1 SHF.R.U32.HI R3, RZ, 0x3, R5 ;  /* 0x00000003ff039819 */ /* 0x000fe20000011605 */
[----:B------:R-:W1:Y:S03]  /*0850*/  SHFL.DOWN PT, R2, R9, 0x2, R7 ;  /* 0x0840000009027989 */ /* 0x000e6600000e0007 */
[----:B------:R-:W-:-:S06]  /*0860*/  @!P1 LOP3.LUT R3, R3, 0x7c, RZ, 0xc0, !PT ;  /* 0x0000007c03039812 */ /* 0x000fcc00078ec0ff */
[----:B-1----:R-:W-:Y:S02]  /*0870*/  @!P0 VIMNMX R9, PT, PT, R9, R2, PT ;  /* 0x0000000209098248 */ /* 0x002fe40003fe0100 */
[----:B------:R-:W-:Y:S01]  /*0880*/  ISETP.GT.AND P0, PT, R4, R7, PT ;  /* 0x000000070400720c */ /* 0x000fe20003f04270 */
[----:B------:R-:W-:Y:S02]  /*0890*/  VIADD R4, R6, 0x8 ;  /* 0x0000000806047836 */ /* 0x000fe40000000000 */
[----:B------:R-:W1:Y:S10]  /*08a0*/  SHFL.DOWN PT, R2, R9, 0x4, R7 ;  /* 0x0880000009027989 */ /* 0x000e7400000e0007 */
[----:B-1----:R-:W-:-:S02]  /*08b0*/  @!P0 VIMNMX R9, PT, PT, R9, R2, PT ;  /* 0x0000000209098248 */ /* 0x002fc40003fe0100 */
[----:B------:R-:W-:Y:S01]  /*08c0*/  ISETP.GT.AND P0, PT, R4, R7, PT ;  /* 0x000000070400720c */ /* 0x000fe20003f04270 */
[----:B------:R-:W-:Y:S02]  /*08d0*/  VIADD R4, R6, 0x10 ;  /* 0x0000001006047836 */ /* 0x000fe40000000000 */
[----:B------:R-:W1:Y:S10]  /*08e0*/  SHFL.DOWN PT, R2, R9, 0x8, R7 ;  /* 0x0900000009027989 */ /* 0x000e7400000e0007 */
[----:B-1----:R-:W-:-:S02]  /*08f0*/  @!P0 VIMNMX R9, PT, PT, R9, R2, PT ;  /* 0x0000000209098248 */ /* 0x002fc40003fe0100 */
        /* <DEDUP_REMOVED lines=11> */
[----:B------:R-:W1:Y:S01]  /*09b0*/  S2UR UR5, SR_CgaCtaId ;  /* 0x00000000000579c3 */ /* 0x000e620000008800 */
[----:B------:R-:W-:Y:S01]  /*09c0*/  UMOV UR4, 0x400 ;  /* 0x0000040000047882 */ /* 0x000fe20000000000 */
[C---:B------:R-:W-:Y:S02]  /*09d0*/  ISETP.GT.U32.AND P2, PT, R22.reuse, 0x20, PT ;  /* 0x000000201600780c */ /* 0x040fe40003f44070 */
[C---:B------:R-:W-:Y:S02]  /*09e0*/  ISETP.GT.U32.AND P4, PT, R22.reuse, 0x40, PT ;  /* 0x000000401600780c */ /* 0x040fe40003f84070 */
[C---:B------:R-:W-:Y:S02]  /*09f0*/  ISETP.GT.U32.AND P3, PT, R22.reuse, 0x60, PT ;  /* 0x000000601600780c */ /* 0x040fe40003f64070 */
[----:B------:R-:W-:Y:S01]  /*0a00*/  ISETP.GT.U32.AND P1, PT, R22, 0x80, PT ;  /* 0x000000801600780c */ /* 0x000fe20003f24070 */
[----:B-1----:R-:W-:-:S09]  /*0a10*/  ULEA UR4, UR5, UR4, 0x18 ;  /* 0x0000000405047291 */ /* 0x002fd2000f8ec0ff */
[----:B------:R-:W1:Y:S04]  /*0a20*/  LDS R2, [UR4+0xc] ;  /* 0x00000c04ff027984 */ /* 0x000e680008000800 */
[----:B0-----:R-:W0:Y:S04]  /*0a30*/  LDS.128 R4, [UR4+0x10] ;  /* 0x00001004ff047984 */ /* 0x001e280008000c00 */
[----:B------:R-:W2:Y:S01]  /*0a40*/  LDS.64 R8, [UR4+0x20] ;  /* 0x00002004ff087984 */ /* 0x000ea20008000a00 */
[----:B-1----:R-:W-:Y:S02]  /*0a50*/  @P2 VIMNMX R3, PT, PT, R3, R2, PT ;  /* 0x0000000203032248 */ /* 0x002fe40003fe0100 */
[----:B------:R-:W-:-:S02]  /*0a60*/  ISETP.GT.U32.AND P2, PT, R22, 0xa0, PT ;  /* 0x000000a01600780c */ /* 0x000fc40003f44070 */
[----:B0-----:R-:W-:Y:S02]  /*0a70*/  @P4 VIMNMX R3, PT, PT, R3, R4, PT ;  /* 0x0000000403034248 */ /* 0x001fe40003fe0100 */
[C---:B------:R-:W-:Y:S02]  /*0a80*/  ISETP.GT.U32.AND P4, PT, R22.reuse, 0xc0, PT ;  /* 0x000000c01600780c */ /* 0x040fe40003f84070 */
[----:B------:R-:W-:Y:S02]  /*0a90*/  @P3 VIMNMX R3, PT, PT, R3, R5, PT ;  /* 0x0000000503033248 */ /* 0x000fe40003fe0100 */
[----:B------:R-:W-:Y:S02]  /*0aa0*/  ISETP.GT.U32.AND P3, PT, R22, 0xe0, PT ;  /* 0x000000e01600780c */ /* 0x000fe40003f64070 */
[----:B------:R-:W-:-:S04]  /*0ab0*/  @P1 VIMNMX R3, PT, PT, R3, R6, PT ;  /* 0x0000000603031248 */ /* 0x000fc80003fe0100 */
[----:B------:R-:W-:-:S04]  /*0ac0*/  @P2 VIMNMX R3, PT, PT, R3, R7, PT ;  /* 0x0000000703032248 */ /* 0x000fc80003fe0100 */
[----:B--2---:R-:W-:-:S04]  /*0ad0*/  @P4 VIMNMX R3, PT, PT, R3, R8, PT ;  /* 0x0000000803034248 */ /* 0x004fc80003fe0100 */
[----:B------:R-:W-:Y:S01]  /*0ae0*/  @P3 VIMNMX R3, PT, PT, R3, R9, PT ;  /* 0x0000000903033248 */ /* 0x000fe20003fe0100 */
[----:B------:R-:W-:Y:S06]  /*0af0*/  BRA `(.L_x_69) ;  /* 0x0000001c008c7947 */ /* 0x000fec0003800000 */
.L_x_59:
[----:B------:R-:W0:Y:S01]  /*0b00*/  S2R R2, SR_TID.X ;  /* 0x0000000000027919 */ /* 0x000e220000002100 */
[----:B------:R-:W1:Y:S02]  /*0b10*/  LDCU.64 UR6, c[0x0][0x380] ;  /* 0x00007000ff0677ac */ /* 0x000e640008000a00 */
[----:B-1----:R-:W-:Y:S02]  /*0b20*/  IMAD.U32 R20, RZ, RZ, UR6 ;  /* 0x00000006ff147e24 */ /* 0x002fe4000f8e00ff */
[----:B------:R-:W-:Y:S02]  /*0b30*/  IMAD.U32 R21, RZ, RZ, UR7 ;  /* 0x00000007ff157e24 */ /* 0x000fe4000f8e00ff */
[----:B0-----:R-:W-:-:S04]  /*0b40*/  IMAD R25, R2, 0x4, R23 ;  /* 0x0000000402197824 */ /* 0x001fc800078e0217 */
[----:B------:R-:W-:-:S05]  /*0b50*/  IMAD.WIDE.U32 R24, R25, 0x4, R20 ;  /* 0x0000000419187825 */ /* 0x000fca00078e0014 */
[----:B------:R-:W2:Y:S04]  /*0b60*/  LDG.E.128.CONSTANT R4, desc[UR8][R24.64] ;  /* 0x0000000818047981 */ /* 0x000ea8000c1e9d00 */
[----:B------:R-:W3:Y:S04]  /*0b70*/  LDG.E.128.CONSTANT R8, desc[UR8][R24.64+0x1000] ;  /* 0x0010000818087981 */ /* 0x000ee8000c1e9d00 */
[----:B------:R-:W4:Y:S04]  /*0b80*/  LDG.E.128.CONSTANT R12, desc[UR8][R24.64+0x2000] ;  /* 0x00200008180c7981 */ /* 0x000f28000c1e9d00 */
[----:B------:R-:W5:Y:S01]  /*0b90*/  LDG.E.128.CONSTANT R16, desc[UR8][R24.64+0x3000] ;  /* 0x0030000818107981 */ /* 0x000f62000c1e9d00 */
[----:B------:R-:W-:-:S02]  /*0ba0*/  ISETP.GE.U32.AND P0, PT, R22, UR5, PT ;  /* 0x0000000516007c0c */ /* 0x000fc4000bf06070 */
        /* <DEDUP_REMOVED lines=9> */
[----:B------:R-:W-:Y:S01]  /*0c40*/  VIADD R26, R23, UR5 ;  /* 0x00000005171a7c36 */ /* 0x000fe20008000000 */
[----:B------:R-:W-:Y:S01]  /*0c50*/  UMOV UR4, URZ ;  /* 0x000000ff00047c82 */ /* 0x000fe20008000000 */
[----:B------:R-:W-:Y:S02]  /*0c60*/  VIADD R25, R3, 0xfffff000 ;  /* 0xfffff00003197836 */ /* 0x000fe40000000000 */
[C---:B------:R-:W-:Y:S02]  /*0c70*/  VIADD R24, R26.reuse, 0x100 ;  /* 0x000001001a187836 */ /* 0x040fe40000000000 */
[C---:B------:R-:W-:Y:S01]  /*0c80*/  IMAD.IADD R23, R26.reuse, 0x1, R2 ;  /* 0x000000011a177824 */ /* 0x040fe200078e0202 */
[----:B------:R-:W-:Y:S01]  /*0c90*/  ISETP.GT.U32.AND P0, PT, R26, R25, PT ;  /* 0x000000191a00720c */ /* 0x000fe20003f04070 */
[----:B------:R-:W-:-:S12]  /*0ca0*/  IMAD.MOV.U32 R22, RZ, RZ, R26 ;  /* 0x000000ffff167224 */ /* 0x000fd800078e001a */
[----:B------:R-:W-:Y:S05]  /*0cb0*/  @P0 BRA `(.L_x_71) ;  /* 0x0000000000640947 */ /* 0x000fea0003800000 */
[----:B------:R-:W0:Y:S08]  /*0cc0*/  LDC R3, c[0x0][0x3a8] ;  /* 0x0000ea00ff037b82 */ /* 0x000e300000000800 */
[----:B------:R-:W1:Y:S02]  /*0cd0*/  LDC.64 R20, c[0x0][0x380] ;  /* 0x0000e000ff147b82 */ /* 0x000e640000000a00 */
.L_x_72:
[----:B------:R-:W-:-:S04]  /*0ce0*/  IMAD R29, R2, 0x4, R22 ;  /* 0x00000004021d7824 */ /* 0x000fc800078e0216 */
[----:B-1----:R-:W-:-:S05]  /*0cf0*/  IMAD.WIDE.U32 R28, R29, 0x4, R20 ;  /* 0x000000041d1c7825 */ /* 0x002fca00078e0014 */
[----:B------:R-:W2:Y:S04]  /*0d00*/  LDG.E.128.CONSTANT R4, desc[UR8][R28.64] ;  /* 0x000000081c047981 */ /* 0x000ea8000c1e9d00 */
[----:B------:R-:W3:Y:S04]  /*0d10*/  LDG.E.128.CONSTANT R8, desc[UR8][R28.64+0x1000] ;  /* 0x001000081c087981 */ /* 0x000ee8000c1e9d00 */
[----:B------:R-:W4:Y:S04]  /*0d20*/  LDG.E.128.CONSTANT R12, desc[UR8][R28.64+0x2000] ;  /* 0x002000081c0c7981 */ /* 0x000f28000c1e9d00 */
[----:B------:R-:W5:Y:S01]  /*0d30*/  LDG.E.128.CONSTANT R16, desc[UR8][R28.64+0x3000] ;  /* 0x003000081c107981 */ /* 0x000f62000c1e9d00 */
[----:B--2---:R-:W-:Y:S01]  /*0d40*/  VIMNMX3 R5, R4, R27, R5, PT ;  /* 0x0000001b0405720f */ /* 0x004fe20003800105 */
[----:B0-----:R-:W-:-:S03]  /*0d50*/  IMAD.IADD R4, R3, 0x1, -R22 ;  /* 0x0000000103047824 */ /* 0x001fc600078e0a16 */
[----:B------:R-:W-:Y:S02]  /*0d60*/  VIMNMX3 R5, R6, R5, R7, PT ;  /* 0x000000050605720f */ /* 0x000fe40003800107 */
[----:B------:R-:W-:Y:S02]  /*0d70*/  ISETP.GE.U32.AND P0, PT, R4, UR5, PT ;  /* 0x0000000504007c0c */ /* 0x000fe4000bf06070 */
[----:B---3--:R-:W-:-:S04]  /*0d80*/  VIMNMX3 R5, R8, R5, R9, PT ;  /* 0x000000050805720f */ /* 0x008fc80003800109 */
[----:B------:R-:W-:-:S04]  /*0d90*/  VIMNMX3 R5, R10, R5, R11, PT ;  /* 0x000000050a05720f */ /* 0x000fc8000380010b */
[----:B----4-:R-:W-:-:S04]  /*0da0*/  VIMNMX3 R5, R12, R5, R13, PT ;  /* 0x000000050c05720f */ /* 0x010fc8000380010d */
[----:B------:R-:W-:-:S04]  /*0db0*/  VIMNMX3 R5, R14, R5, R15, PT ;  /* 0x000000050e05720f */ /* 0x000fc8000380010f */
[----:B-----5:R-:W-:-:S04]  /*0dc0*/  VIMNMX3 R5, R16, R5, R17, PT ;  /* 0x000000051005720f */ /* 0x020fc80003800111 */
[----:B------:R-:W-:Y:S01]  /*0dd0*/  VIMNMX3 R27, R18, R5, R19, PT ;  /* 0x00000005121b720f */ /* 0x000fe20003800113 */
[----:B------:R-:W-:Y:S06]  /*0de0*/  @!P0 BRA `(.L_x_70) ;  /* 0x0000000000ec8947 */ /* 0x000fec0003800000 */
[----:B------:R-:W-:Y:S01]  /*0df0*/  VIADD R22, R22, UR5 ;  /* 0x0000000516167c36 */ /* 0x000fe20008000000 */
[----:B------:R-:W-:Y:S01]  /*0e00*/  UIADD3 UR4, UPT, UPT, UR4, 0x1, URZ ;  /* 0x0000000104047890 */ /* 0x000fe2000fffe0ff */
[----:B------:R-:W-:Y:S02]  /*0e10*/  VIADD R24, R24, UR5 ;  /* 0x0000000518187c36 */ /* 0x000fe40008000000 */
[----:B------:R-:W-:Y:S01]  /*0e20*/  VIADD R23, R23, UR5 ;  /* 0x0000000517177c36 */ /* 0x000fe20008000000 */
[----:B------:R-:W-:-:S13]  /*0e30*/  ISETP.GT.U32.AND P0, PT, R22, R25, PT ;  /* 0x000000191600720c */ /* 0x000fda0003f04070 */
[----:B------:R-:W-:Y:S05]  /*0e40*/  @!P0 BRA `(.L_x_72) ;  /* 0xfffffffc00a48947 */ /* 0x000fea000383ffff */
.L_x_71:
[----:B------:R-:W-:-:S13]  /*0e50*/  ISETP.GE.U32.AND P0, PT, R22, R3, PT ;  /* 0x000000031600720c */ /* 0x000fda0003f06070 */
[----:B------:R-:W-:Y:S05]  /*0e60*/  @P0 BRA `(.L_x_70) ;  /* 0x0000000000cc0947 */ /* 0x000fea0003800000 */
[----:B------:R-:W-:Y:S01]  /*0e70*/  IMAD.IADD R5, R3, 0x1, -R22 ;  /* 0x0000000103057824 */ /* 0x000fe200078e0a16 */
[----:B------:R-:W-:Y:S04]  /*0e80*/  BSSY.RECONVERGENT B1, `(.L_x_70) ;  /* 0x0000031000017945 */ /* 0x000fe80003800200 */
[----:B------:R-:W-:-:S13]  /*0e90*/  ISETP.GE.AND P0, PT, R2, R5, PT ;  /* 0x000000050200720c */ /* 0x000fda0003f06270 */
[----:B------:R-:W-:Y:S05]  /*0ea0*/  @P0 BRA `(.L_x_73) ;  /* 0x0000000000b80947 */ /* 0x000fea0003800000 */
[----:B------:R-:W0:Y:S01]  /*0eb0*/  LDC R7, c[0x0][0x3ac] ;  /* 0x0000eb00ff077b82 */ /* 0x000e220000000800 */
[----:B------:R-:W-:Y:S01]  /*0ec0*/  LOP3.LUT R4, RZ, R2, RZ, 0x33, !PT ;  /* 0x00000002ff047212 */ /* 0x000fe200078e33ff */
[----:B------:R-:W-:Y:S01]  /*0ed0*/  BSSY.RECONVERGENT B2, `(.L_x_74) ;  /* 0x0000016000027945 */ /* 0x000fe20003800200 */
[----:B------:R-:W-:-:S03]  /*0ee0*/  IMAD.MOV.U32 R9, RZ, RZ, R2 ;  /* 0x000000ffff097224 */ /* 0x000fc600078e0002 */
[----:B------:R-:W-:-:S04]  /*0ef0*/  IMAD.IADD R3, R4, 0x1, R3 ;  /* 0x0000000104037824 */ /* 0x000fc800078e0203 */
[C---:B------:R-:W-:Y:S01]  /*0f00*/  IMAD.IADD R26, R3.reuse, 0x1, -R26 ;  /* 0x00000001031a7824 */ /* 0x040fe200078e0a1a */
[C---:B------:R-:W-:Y:S02]  /*0f10*/  LOP3.LUT R4, R3.reuse, 0x300, RZ, 0xc0, !PT ;  /* 0x0000030003047812 */ /* 0x040fe400078ec0ff */
[----:B------:R-:W-:Y:S02]  /*0f20*/  LEA.HI R3, R3, 0x1, RZ, 0x18 ;  /* 0x0000000103037811 */ /* 0x000fe400078fc0ff */
[----:B------:R-:W-:Y:S01]  /*0f30*/  ISETP.NE.AND P0, PT, R4, 0x300, PT ;  /* 0x000003000400780c */ /* 0x000fe20003f05270 */
[----:B0-----:R-:W-:-:S04]  /*0f40*/  IMAD R7, R7, UR4, RZ ;  /* 0x0000000407077c24 */ /* 0x001fc8000f8e02ff */
[----:B------:R-:W-:-:S05]  /*0f50*/  IMAD R7, R7, -0x1000, R26 ;  /* 0xfffff00007077824 */ /* 0x000fca00078e021a */
[----:B------:R-:W-:-:S03]  /*0f60*/  ISETP.GE.U32.AND P1, PT, R7, 0x300, PT ;  /* 0x000003000700780c */ /* 0x000fc60003f26070 */
[----:B------:R-:W-:Y:S10]  /*0f70*/  @!P0 BRA `(.L_x_75) ;  /* 0x00000000002c8947 */ /* 0x000ff40003800000 */
[----:B------:R-:W-:Y:S01]  /*0f80*/  LOP3.LUT R3, R3, 0x3, RZ, 0xc0, !PT ;  /* 0x0000000303037812 */ /* 0x000fe200078ec0ff */
[----:B------:R-:W-:-:S04]  /*0f90*/  IMAD.MOV.U32 R9, RZ, RZ, R2 ;  /* 0x000000ffff097224 */ /* 0x000fc800078e0002 */
[----:B------:R-:W-:-:S07]  /*0fa0*/  IMAD.MOV R3, RZ, RZ, -R3 ;  /* 0x000000ffff037224 */ /* 0x000fce00078e0a03 */
.L_x_76:
[----:B------:R-:W-:-:S06]  /*0fb0*/  IMAD.WIDE.U32 R6, R23, 0x4, R20 ;  /* 0x0000000417067825 */ /* 0x000fcc00078e0014 */
[----:B------:R-:W2:Y:S01]  /*0fc0*/  LDG.E.CONSTANT R6, desc[UR8][R6.64] ;  /* 0x0000000806067981 */ /* 0x000ea2000c1e9900 */
[----:B------:R-:W-:Y:S02]  /*0fd0*/  VIADD R3, R3, 0x1 ;  /* 0x0000000103037836 */ /* 0x000fe40000000000 */
[----:B------:R-:W-:Y:S02]  /*0fe0*/  VIADD R9, R9, 0x100 ;  /* 0x0000010009097836 */ /* 0x000fe40000000000 */
[----:B------:R-:W-:Y:S01]  /*0ff0*/  VIADD R23, R23, 0x100 ;  /* 0x0000010017177836 */ /* 0x000fe20000000000 */
[----:B------:R-:W-:Y:S02]  /*1000*/  ISETP.NE.AND P0, PT, R3, RZ, PT ;  /* 0x000000ff0300720c */ /* 0x000fe40003f05270 */
[----:B--2---:R-:W-:-:S11]  /*1010*/  VIMNMX R27, PT, PT, R6, R27, PT ;  /* 0x0000001b061b7248 */ /* 0x004fd60003fe0100 */
[----:B------:R-:W-:Y:S05]  /*1020*/  @P0 BRA `(.L_x_76) ;  /* 0xfffffffc00e00947 */ /* 0x000fea000383ffff */
.L_x_75:
[----:B------:R-:W-:Y:S05]  /*1030*/  BSYNC.RECONVERGENT B2 ;  /* 0x0000000000027941 */ /* 0x000fea0003800200 */
.L_x_74:
[----:B------:R-:W-:Y:S05]  /*1040*/  @!P1 BRA `(.L_x_73) ;  /* 0x0000000000509947 */ /* 0x000fea0003800000 */
[C---:B------:R-:W-:Y:S02]  /*1050*/  IMAD.IADD R15, R9.reuse, 0x1, R24 ;  /* 0x00000001090f7824 */ /* 0x040fe400078e0218 */
[----:B------:R-:W-:-:S07]  /*1060*/  VIADD R3, R9, 0x200 ;  /* 0x0000020009037836 */ /* 0x000fce0000000000 */
.L_x_77:
[C---:B------:R-:W-:Y:S02]  /*1070*/  VIADD R7, R15.reuse, 0xffffff00 ;  /* 0xffffff000f077836 */ /* 0x040fe40000000000 */
[----:B------:R-:W-:-:S04]  /*1080*/  IMAD.WIDE.U32 R8, R15, 0x4, R20 ;  /* 0x000000040f087825 */ /* 0x000fc800078e0014 */
        /* <DEDUP_REMOVED lines=13> */
[----:B--2---:R-:W-:-:S04]  /*1160*/  VIMNMX3 R27, R6, R27, R8, PT ;  /* 0x0000001b061b720f */ /* 0x004fc80003800108 */
[----:B---3--:R-:W-:-:S05]  /*1170*/  VIMNMX3 R27, R10, R27, R12, PT ;  /* 0x0000001b0a1b720f */ /* 0x008fca000380010c */
[----:B------:R-:W-:Y:S05]  /*1180*/  @!P0 BRA `(.L_x_77) ;  /* 0xfffffffc00b88947 */ /* 0x000fea000383ffff */
.L_x_73:
[----:B------:R-:W-:Y:S05]  /*1190*/  BSYNC.RECONVERGENT B1 ;  /* 0x0000000000017941 */ /* 0x000fea0003800200 */
.L_x_70:
        /* <DEDUP_REMOVED lines=39> */
.L_x_58:
[----:B------:R-:W0:Y:S02]  /*1410*/  LDCU UR6, c[0x0][0x3a8] ;  /* 0x00007500ff0677ac */ /* 0x000e240008000800 */
[----:B0-----:R-:W-:-:S04]  /*1420*/  IADD3 R4, PT, PT, -R23, UR6, RZ ;  /* 0x0000000617047c10 */ /* 0x001fc8000fffe1ff */
        /* <DEDUP_REMOVED lines=9> */
[----:B------:R-:W-:-:S04]  /*14c0*/  IMAD.IADD R3, R23, 0x1, R2 ;  /* 0x0000000117037824 */ /* 0x000fc800078e0202 */
[----:B0-----:R-:W-:-:S05]  /*14d0*/  IMAD.WIDE.U32 R6, R3, 0x4, R6 ;  /* 0x0000000403067825 */ /* 0x001fca00078e0006 */
[----:B------:R0:W5:Y:S01]  /*14e0*/  LDG.E.CONSTANT R3, desc[UR8][R6.64] ;  /* 0x0000000806037981 */ /* 0x000162000c1e9900 */
[----:B------:R-:W-:-:S07]  /*14f0*/  VIADD R10, R2, 0x100 ;  /* 0x00000100020a7836 */ /* 0x000fce0000000000 */
.L_x_80:
[----:B------:R-:W-:Y:S05]  /*1500*/  BSYNC.RECONVERGENT B1 ;  /* 0x0000000000017941 */ /* 0x000fea0003800200 */
.L_x_79:
[----:B------:R-:W-:Y:S01]  /*1510*/  ISETP.GE.U32.AND P0, PT, R10, R4, PT ;  /* 0x000000040a00720c */ /* 0x000fe20003f06070 */
[----:B------:R-:W-:-:S12]  /*1520*/  BSSY.RECONVERGENT B1, `(.L_x_81) ;  /* 0x000002e000017945 */ /* 0x000fd80003800200 */
[----:B------:R-:W-:Y:S05]  /*1530*/  @P0 BRA `(.L_x_82) ;  /* 0x0000000000b00947 */ /* 0x000fea0003800000 */
[----:B------:R-:W-:Y:S01]  /*1540*/  LOP3.LUT R5, RZ, R10, RZ, 0x33, !PT ;  /* 0x0000000aff057212 */ /* 0x000fe200078e33ff */
[----:B------:R-:W-:Y:S04]  /*1550*/  BSSY.RECONVERGENT B2, `(.L_x_83) ;  /* 0x0000014000027945 */ /* 0x000fe80003800200 */
[----:B0-----:R-:W-:-:S04]  /*1560*/  VIADD R6, R5, UR6 ;  /* 0x0000000605067c36 */ /* 0x001fc80008000000 */
[C---:B------:R-:W-:Y:S01]  /*1570*/  IMAD.IADD R7, R6.reuse, 0x1, -R23 ;  /* 0x0000000106077824 */ /* 0x040fe200078e0a17 */
[----:B------:R-:W-:-:S04]  /*1580*/  LOP3.LUT R5, R6, 0x300, RZ, 0xc0, !PT ;  /* 0x0000030006057812 */ /* 0x000fc800078ec0ff */
[----:B------:R-:W-:Y:S02]  /*1590*/  ISETP.NE.AND P0, PT, R5, 0x300, PT ;  /* 0x000003000500780c */ /* 0x000fe40003f05270 */
[----:B------:R-:W-:-:S11]  /*15a0*/  ISETP.GE.U32.AND P1, PT, R7, 0x300, PT ;  /* 0x000003000700780c */ /* 0x000fd60003f26070 */
[----:B------:R-:W-:Y:S05]  /*15b0*/  @!P0 BRA `(.L_x_84) ;  /* 0x0000000000348947 */ /* 0x000fea0003800000 */
[----:B------:R-:W0:Y:S01]  /*15c0*/  LDC.64 R8, c[0x0][0x380] ;  /* 0x0000e000ff087b82 */ /* 0x000e220000000a00 */
[----:B------:R-:W-:Y:S01]  /*15d0*/  LEA.HI R5, R6, 0x1, RZ, 0x18 ;  /* 0x0000000106057811 */ /* 0x000fe200078fc0ff */
[----:B------:R-:W-:-:S03]  /*15e0*/  IMAD.IADD R11, R23, 0x1, R10 ;  /* 0x00000001170b7824 */ /* 0x000fc600078e020a */
[----:B------:R-:W-:-:S05]  /*15f0*/  LOP3.LUT R5, R5, 0x3, RZ, 0xc0, !PT ;  /* 0x0000000305057812 */ /* 0x000fca00078ec0ff */
[----:B------:R-:W-:-:S07]  /*1600*/  IMAD.MOV R5, RZ, RZ, -R5 ;  /* 0x000000ffff057224 */ /* 0x000fce00078e0a05 */
.L_x_85:
        /* <DEDUP_REMOVED lines=8> */
.L_x_84:
[----:B------:R-:W-:Y:S05]  /*1690*/  BSYNC.RECONVERGENT B2 ;  /* 0x0000000000027941 */ /* 0x000fea0003800200 */
.L_x_83:
[----:B------:R-:W-:Y:S05]  /*16a0*/  @!P1 BRA `(.L_x_82) ;  /* 0x0000000000549947 */ /* 0x000fea0003800000 */
[----:B------:R-:W0:Y:S01]  /*16b0*/  LDC.64 R6, c[0x0][0x380] ;  /* 0x0000e000ff067b82 */ /* 0x000e220000000a00 */
[----:B------:R-:W-:Y:S02]  /*16c0*/  IMAD.IADD R23, R23, 0x1, R10 ;  /* 0x0000000117177824 */ /* 0x000fe400078e020a */
[----:B------:R-:W-:-:S07]  /*16d0*/  VIADD R5, R10, 0x200 ;  /* 0x000002000a057836 */ /* 0x000fce0000000000 */
.L_x_86:
        /* <DEDUP_REMOVED lines=18> */
.L_x_82:
[----:B------:R-:W-:Y:S05]  /*1800*/  BSYNC.RECONVERGENT B1 ;  /* 0x0000000000017941 */ /* 0x000fea0003800200 */
.L_x_81:
[----:B------:R-:W-:Y:S01]  /*1810*/  ISETP.GE.U32.AND P0, PT, R4, 0x100, PT ;  /* 0x000001000400780c */ /* 0x000fe20003f06070 */
[----:B0----5:R-:W-:-:S12]  /*1820*/  IMAD.MOV.U32 R6, RZ, RZ, R3 ;  /* 0x000000ffff067224 */ /* 0x021fd800078e0003 */
[----:B------:R-:W-:Y:S05]  /*1830*/  @!P0 BRA `(.L_x_87) ;  /* 0x0000000000a08947 */ /* 0x000fea0003800000 */
[----:B------:R-:W0:Y:S01]  /*1840*/  S2R R8, SR_LANEID ;  /* 0x0000000000087919 */ /* 0x000e220000000000 */
[----:B------:R-:W1:Y:S02]  /*1850*/  SHFL.DOWN PT, R3, R6, 0x1, 0x1f ;  /* 0x08201f0006037f89 */ /* 0x000e6400000e0000 */
[----:B-1----:R-:W-:Y:S02]  /*1860*/  VIMNMX R3, PT, PT, R3, R6, PT ;  /* 0x0000000603037248 */ /* 0x002fe40003fe0100 */
[C---:B0-----:R-:W-:Y:S02]  /*1870*/  ISETP.GT.AND P0, PT, R8.reuse, 0x1e, PT ;  /* 0x0000001e0800780c */ /* 0x041fe40003f04270 */
[----:B------:R-:W-:Y:S02]  /*1880*/  ISETP.NE.AND P1, PT, R8, RZ, PT ;  /* 0x000000ff0800720c */ /* 0x000fe40003f25270 */
[----:B------:R-:W-:Y:S02]  /*1890*/  SEL R3, R6, R3, P0 ;  /* 0x0000000306037207 */ /* 0x000fe40000000000 */
[----:B------:R-:W-:-:S03]  /*18a0*/  ISETP.GT.AND P0, PT, R8, 0x1d, PT ;  /* 0x0000001d0800780c */ /* 0x000fc60003f04270 */
[----:B------:R-:W0:Y:S06]  /*18b0*/  SHFL.DOWN PT, R4, R3, 0x2, 0x1f ;  /* 0x08401f0003047f89 */ /* 0x000e2c00000e0000 */
        /* <DEDUP_REMOVED lines=25> */
[----:B----4-:R-:W0:Y:S04]  /*1a50*/  LDS.128 R4, [UR4+0x10] ;  /* 0x00001004ff047984 */ /* 0x010e280008000c00 */
[----:B------:R-:W1:Y:S01]  /*1a60*/  LDS.64 R8, [UR4+0x20] ;  /* 0x00002004ff087984 */ /* 0x000e620008000a00 */
[----:B0-----:R-:W-:-:S04]  /*1a70*/  VIMNMX3 R2, R2, R3, R4, PT ;  /* 0x000000030202720f */ /* 0x001fc80003800104 */
[----:B------:R-:W-:-:S04]  /*1a80*/  VIMNMX3 R2, R5, R2, R6, PT ;  /* 0x000000020502720f */ /* 0x000fc80003800106 */
[----:B-1----:R-:W-:-:S04]  /*1a90*/  VIMNMX3 R2, R7, R2, R8, PT ;  /* 0x000000020702720f */ /* 0x002fc80003800108 */
[----:B------:R-:W-:Y:S01]  /*1aa0*/  VIMNMX R3, PT, PT, R2, R9, PT ;  /* 0x0000000902037248 */ /* 0x000fe20003fe0100 */
[----:B------:R-:W-:Y:S06]  /*1ab0*/  BRA `(.L_x_69) ;  /* 0x0000000c009c7947 */ /* 0x000fec0003800000 */
.L_x_87:
[----:B------:R-:W0:Y:S01]  /*1ac0*/  S2R R8, SR_LANEID ;  /* 0x0000000000087919 */ /* 0x000e220000000000 */
[----:B------:R-:W-:-:S05]  /*1ad0*/  LOP3.LUT R3, R2, 0x3e0, RZ, 0xc0, !PT ;  /* 0x000003e002037812 */ /* 0x000fca00078ec0ff */
[----:B------:R-:W-:Y:S01]  /*1ae0*/  VIADD R5, R3, 0x20 ;  /* 0x0000002003057836 */ /* 0x000fe20000000000 */
[----:B------:R-:W-:-:S04]  /*1af0*/  LOP3.LUT R3, RZ, R3, RZ, 0x33, !PT ;  /* 0x00000003ff037212 */ /* 0x000fc800078e33ff */
[----:B------:R-:W-:Y:S01]  /*1b00*/  ISETP.GT.U32.AND P0, PT, R5, R4, PT ;  /* 0x000000040500720c */ /* 0x000fe20003f04070 */
[----:B------:R-:W-:-:S05]  /*1b10*/  IMAD.IADD R3, R3, 0x1, R4 ;  /* 0x0000000103037824 */ /* 0x000fca00078e0204 */
[----:B------:R-:W-:-:S05]  /*1b20*/  SEL R5, R3, 0x1f, P0 ;  /* 0x0000001f03057807 */ /* 0x000fca0000000000 */
[----:B------:R-:W1:Y:S01]  /*1b30*/  SHFL.DOWN PT, R3, R6, 0x1, R5 ;  /* 0x0820000006037989 */ /* 0x000e6200000e0005 */
[C---:B0-----:R-:W-:Y:S01]  /*1b40*/  ISETP.GE.AND P0, PT, R8.reuse, R5, PT ;  /* 0x000000050800720c */ /* 0x041fe20003f06270 */
[C---:B------:R-:W-:Y:S01]  /*1b50*/  VIADD R10, R8.reuse, 0x2 ;  /* 0x00000002080a7836 */ /* 0x040fe20000000000 */
[----:B------:R-:W-:-:S11]  /*1b60*/  ISETP.NE.AND P1, PT, R8, RZ, PT ;  /* 0x000000ff0800720c */ /* 0x000fd60003f25270 */
[----:B-1----:R-:W-:Y:S02]  /*1b70*/  @!P0 VIMNMX R6, PT, PT, R3, R6, PT ;  /* 0x0000000603068248 */ /* 0x002fe40003fe0100 */
[----:B------:R-:W0:Y:S01]  /*1b80*/  @!P1 S2R R9, SR_CgaCtaId ;  /* 0x0000000000099919 */ /* 0x000e220000008800 */
[----:B------:R-:W-:Y:S01]  /*1b90*/  ISETP.GT.AND P0, PT, R10, R5, PT ;  /* 0x000000050a00720c */ /* 0x000fe20003f04270 */
[----:B------:R-:W-:Y:S01]  /*1ba0*/  VIADD R10, R8, 0x4 ;  /* 0x00000004080a7836 */ /* 0x000fe20000000000 */
[----:B------:R-:W-:Y:S01]  /*1bb0*/  @!P1 SHF.R.U32.HI R7, RZ, 0x3, R2 ;  /* 0x00000003ff079819 */ /* 0x000fe20000011602 */
[----:B------:R-:W1:Y:S03]  /*1bc0*/  SHFL.DOWN PT, R3, R6, 0x2, R5 ;  /* 0x0840000006037989 */ /* 0x000e6600000e0005 */
[----:B------:R-:W-:-:S07]  /*1bd0*/  @!P1 LOP3.LUT R7, R7, 0x7c, RZ, 0xc0, !PT ;  /* 0x0000007c07079812 */ /* 0x000fce00078ec0ff */
[----:B-1----:R-:W-:Y:S02]  /*1be0*/  @!P0 VIMNMX R6, PT, PT, R6, R3, PT ;  /* 0x0000000306068248 */ /* 0x002fe40003fe0100 */
[----:B------:R-:W-:Y:S01]  /*1bf0*/  ISETP.GT.AND P0, PT, R10, R5, PT ;  /* 0x000000050a00720c */ /* 0x000fe20003f04270 */
[C---:B------:R-:W-:Y:S02]  /*1c00*/  VIADD R10, R8.reuse, 0x8 ;  /* 0x00000008080a7836 */ /* 0x040fe40000000000 */
[----:B------:R-:W1:Y:S01]  /*1c10*/  SHFL.DOWN PT, R3, R6, 0x4, R5 ;  /* 0x0880000006037989 */ /* 0x000e6200000e0005 */
[----:B------:R-:W-:-:S09]  /*1c20*/  VIADD R8, R8, 0x10 ;  /* 0x0000001008087836 */ /* 0x000fd20000000000 */
[----:B-1----:R-:W-:Y:S02]  /*1c30*/  @!P0 VIMNMX R6, PT, PT, R6, R3, PT ;  /* 0x0000000306068248 */ /* 0x002fe40003fe0100 */
[----:B------:R-:W-:-:S03]  /*1c40*/  ISETP.GT.AND P0, PT, R10, R5, PT ;  /* 0x000000050a00720c */ /* 0x000fc60003f04270 */
        /* <DEDUP_REMOVED lines=34> */
.L_x_78:
[----:B------:R-:W0:Y:S01]  /*1e70*/  S2R R6, SR_TID.X ;  /* 0x0000000000067919 */ /* 0x000e220000002100 */
[----:B------:R-:W1:Y:S02]  /*1e80*/  LDCU.64 UR10, c[0x0][0x380] ;  /* 0x00007000ff0a77ac */ /* 0x000e640008000a00 */
[----:B-1----:R-:W-:Y:S02]  /*1e90*/  IMAD.U32 R2, RZ, RZ, UR10 ;  /* 0x0000000aff027e24 */ /* 0x002fe4000f8e00ff */
[----:B------:R-:W-:Y:S02]  /*1ea0*/  IMAD.U32 R3, RZ, RZ, UR11 ;  /* 0x0000000bff037e24 */ /* 0x000fe4000f8e00ff */
[----:B0-----:R-:W-:-:S04]  /*1eb0*/  IMAD.IADD R9, R23, 0x1, R6 ;  /* 0x0000000117097824 */ /* 0x001fc800078e0206 */
[----:B------:R-:W-:-:S05]  /*1ec0*/  IMAD.WIDE.U32 R8, R9, 0x4, R2 ;  /* 0x0000000409087825 */ /* 0x000fca00078e0002 */
        /* <DEDUP_REMOVED lines=16> */
[----:B------:R-:W-:-:S02]  /*1fd0*/  ISETP.GE.U32.AND P0, PT, R4, UR5, PT ;  /* 0x0000000504007c0c */ /* 0x000fc4000bf06070 */
[----:B--2---:R-:W-:-:S04]  /*1fe0*/  VIMNMX3 R7, R7, R24, R12, PT ;  /* 0x000000180707720f */ /* 0x004fc8000380010c */
[----:B---3--:R-:W-:-:S04]  /*1ff0*/  VIMNMX3 R7, R11, R7, R14, PT ;  /* 0x000000070b07720f */ /* 0x008fc8000380010e */
[----:B----4-:R-:W-:-:S04]  /*2000*/  VIMNMX3 R7, R13, R7, R16, PT ;  /* 0x000000070d07720f */ /* 0x010fc80003800110 */
[----:B-----5:R-:W-:-:S04]  /*2010*/  VIMNMX3 R7, R15, R7, R18, PT ;  /* 0x000000070f07720f */ /* 0x020fc80003800112 */
[----:B------:R-:W-:-:S04]  /*2020*/  VIMNMX3 R7, R17, R7, R20, PT ;  /* 0x000000071107720f */ /* 0x000fc80003800114 */
[----:B------:R-:W-:-:S04]  /*2030*/  VIMNMX3 R7, R19, R7, R22, PT ;  /* 0x000000071307720f */ /* 0x000fc80003800116 */
[----:B------:R-:W-:-:S04]  /*2040*/  VIMNMX3 R10, R5, R7, R10, PT ;  /* 0x00000007050a720f */ /* 0x000fc8000380010a */
[----:B------:R-:W-:Y:S01]  /*2050*/  VIMNMX R7, PT, PT, R21, R10, PT ;  /* 0x0000000a15077248 */ /* 0x000fe20003fe0100 */
[----:B------:R-:W-:Y:S06]  /*2060*/  @!P0 BRA `(.L_x_88) ;  /* 0x0000000400988947 */ /* 0x000fec0003800000 */
[----:B------:R-:W-:Y:S01]  /*2070*/  UIADD3 UR7, UPT, UPT, UR6, -0x1000, URZ ;  /* 0xfffff00006077890 */ /* 0x000fe2000fffe0ff */
[----:B------:R-:W-:Y:S01]  /*2080*/  VIADD R23, R23, UR5 ;  /* 0x0000000517177c36 */ /* 0x000fe20008000000 */
[----:B------:R-:W-:-:S03]  /*2090*/  UMOV UR4, URZ ;  /* 0x000000ff00047c82 */ /* 0x000fc60008000000 */
[C---:B------:R-:W-:Y:S01]  /*20a0*/  VIADD R8, R23.reuse, 0x100 ;  /* 0x0000010017087836 */ /* 0x040fe20000000000 */
[C---:B------:R-:W-:Y:S01]  /*20b0*/  ISETP.GT.U32.AND P0, PT, R23.reuse, UR7, PT ;  /* 0x0000000717007c0c */ /* 0x040fe2000bf04070 */
[----:B------:R-:W-:-:S12]  /*20c0*/  IMAD.IADD R9, R23, 0x1, R6 ;  /* 0x0000000117097824 */ /* 0x000fd800078e0206 */
[----:B------:R-:W-:Y:S05]  /*20d0*/  @P0 BRA `(.L_x_89) ;  /* 0x0000000000980947 */ /* 0x000fea0003800000 */
[----:B------:R-:W0:Y:S01]  /*20e0*/  LDC.64 R2, c[0x0][0x380] ;  /* 0x0000e000ff027b82 */ /* 0x000e220000000a00 */
[----:B------:R-:W1:Y:S01]  /*20f0*/  LDCU UR6, c[0x0][0x3a8] ;  /* 0x00007500ff0677ac */ /* 0x000e620008000800 */
[----:B------:R-:W-:Y:S01]  /*2100*/  NOP ;  /* 0x0000000000007918 */ /* 0x000fe20000000000 */
.L_x_90:
[----:B------:R-:W-:-:S04]  /*2110*/  IMAD.IADD R5, R6, 0x1, R23 ;  /* 0x0000000106057824 */ /* 0x000fc800078e0217 */
[----:B0-----:R-:W-:-:S05]  /*2120*/  IMAD.WIDE.U32 R4, R5, 0x4, R2 ;  /* 0x0000000405047825 */ /* 0x001fca00078e0002 */
        /* <DEDUP_REMOVED lines=12> */
[----:B------:R-:W5:Y:S01]  /*21f0*/  LDG.E.CONSTANT R20, desc[UR8][R4.64+0x3c00] ;  /* 0x003c000804147981 */ /* 0x000f62000c1e9900 */
[----:B--2---:R-:W-:-:S03]  /*2200*/  VIMNMX3 R24, R18, R7, R19, PT ;  /* 0x000000071218720f */ /* 0x004fc60003800113 */
[----:B------:R-:W2:Y:S04]  /*2210*/  LDG.E.CONSTANT R18, desc[UR8][R4.64+0x3000] ;  /* 0x0030000804127981 */ /* 0x000ea8000c1e9900 */
[----:B------:R-:W2:Y:S04]  /*2220*/  LDG.E.CONSTANT R19, desc[UR8][R4.64+0x3400] ;  /* 0x0034000804137981 */ /* 0x000ea8000c1e9900 */
[----:B------:R-:W2:Y:S01]  /*2230*/  LDG.E.CONSTANT R7, desc[UR8][R4.64+0x3800] ;  /* 0x0038000804077981 */ /* 0x000ea2000c1e9900 */
[----:B---3--:R-:W-:-:S04]  /*2240*/  VIMNMX3 R21, R21, R24, R22, PT ;  /* 0x000000181515720f */ /* 0x008fc80003800116 */
[----:B----4-:R-:W-:-:S04]  /*2250*/  VIMNMX3 R16, R16, R21, R17, PT ;  /* 0x000000151010720f */ /* 0x010fc80003800111 */
[----:B-----5:R-:W-:-:S04]  /*2260*/  VIMNMX3 R14, R14, R16, R15, PT ;  /* 0x000000100e0e720f */ /* 0x020fc8000380010f */
[----:B------:R-:W-:Y:S02]  /*2270*/  VIMNMX3 R12, R12, R14, R13, PT ;  /* 0x0000000e0c0c720f */ /* 0x000fe4000380010d */
[----:B-1----:R-:W-:-:S04]  /*2280*/  IADD3 R13, PT, PT, -R23, UR6, RZ ;  /* 0x00000006170d7c10 */ /* 0x002fc8000fffe1ff */
[----:B------:R-:W-:Y:S02]  /*2290*/  ISETP.GE.U32.AND P0, PT, R13, UR5, PT ;  /* 0x000000050d007c0c */ /* 0x000fe4000bf06070 */
[----:B------:R-:W-:-:S04]  /*22a0*/  VIMNMX3 R10, R11, R12, R10, PT ;  /* 0x0000000c0b0a720f */ /* 0x000fc8000380010a */
[----:B--2---:R-:W-:-:S04]  /*22b0*/  VIMNMX3 R10, R18, R10, R19, PT ;  /* 0x0000000a120a720f */ /* 0x004fc80003800113 */
[----:B------:R-:W-:-:S03]  /*22c0*/  VIMNMX3 R7, R7, R10, R20, PT ;  /* 0x0000000a0707720f */ /* 0x000fc60003800114 */
[----:B------:R-:W-:Y:S05]  /*22d0*/  @!P0 BRA `(.L_x_88) ;  /* 0x0000000000fc8947 */ /* 0x000fea0003800000 */
[----:B------:R-:W-:Y:S01]  /*22e0*/  VIADD R23, R23, UR5 ;  /* 0x0000000517177c36 */ /* 0x000fe20008000000 */
[----:B------:R-:W-:Y:S01]  /*22f0*/  UIADD3 UR4, UPT, UPT, UR4, 0x1, URZ ;  /* 0x0000000104047890 */ /* 0x000fe2000fffe0ff */
[----:B------:R-:W-:Y:S02]  /*2300*/  VIADD R8, R8, UR5 ;  /* 0x0000000508087c36 */ /* 0x000fe40008000000 */
[----:B------:R-:W-:Y:S01]  /*2310*/  VIADD R9, R9, UR5 ;  /* 0x0000000509097c36 */ /* 0x000fe20008000000 */
[----:B------:R-:W-:-:S13]  /*2320*/  ISETP.GT.U32.AND P0, PT, R23, UR7, PT ;  /* 0x0000000717007c0c */ /* 0x000fda000bf04070 */
[----:B------:R-:W-:Y:S05]  /*2330*/  @!P0 BRA `(.L_x_90) ;  /* 0xfffffffc00748947 */ /* 0x000fea000383ffff */
.L_x_89:
[----:B------:R-:W-:-:S13]  /*2340*/  ISETP.GE.U32.AND P0, PT, R23, UR6, PT ;  /* 0x0000000617007c0c */ /* 0x000fda000bf06070 */
[----:B------:R-:W-:Y:S05]  /*2350*/  @P0 BRA `(.L_x_88) ;  /* 0x0000000000dc0947 */ /* 0x000fea0003800000 */
[----:B------:R-:W-:Y:S01]  /*2360*/  IADD3 R23, PT, PT, -R23, UR6, RZ ;  /* 0x0000000617177c10 */ /* 0x000fe2000fffe1ff */
[----:B------:R-:W-:Y:S03]  /*2370*/  BSSY.RECONVERGENT B1, `(.L_x_88) ;  /* 0x0000035000017945 */ /* 0x000fe60003800200 */
[----:B------:R-:W-:-:S13]  /*2380*/  ISETP.GE.AND P0, PT, R6, R23, PT ;  /* 0x000000170600720c */ /* 0x000fda0003f06270 */
[----:B------:R-:W-:Y:S05]  /*2390*/  @P0 BRA `(.L_x_91) ;  /* 0x0000000000c80947 */ /* 0x000fea0003800000 */
[----:B------:R-:W0:Y:S01]  /*23a0*/  LDCU UR5, c[0x0][0x3ac] ;  /* 0x00007580ff0577ac */ /* 0x000e220008000800 */
[----:B------:R-:W1:Y:S01]  /*23b0*/  LDC R10, c[0x0][0x3ac] ;  /* 0x0000eb00ff0a7b82 */ /* 0x000e620000000800 */
[----:B------:R-:W-:Y:S01]  /*23c0*/  LOP3.LUT R4, RZ, R6, RZ, 0x33, !PT ;  /* 0x00000006ff047212 */ /* 0x000fe200078e33ff */
[----:B------:R-:W-:Y:S01]  /*23d0*/  IMAD.SHL.U32 R11, R0, 0x1000, RZ ;  /* 0x00001000000b7824 */ /* 0x000fe200078e00ff */
[----:B------:R-:W-:Y:S03]  /*23e0*/  BSSY.RECONVERGENT B2, `(.L_x_92) ;  /* 0x0000018000027945 */ /* 0x000fe60003800200 */
[----:B------:R-:W-:Y:S01]  /*23f0*/  VIADD R5, R4, UR6 ;  /* 0x0000000604057c36 */ /* 0x000fe20008000000 */
[----:B0-----:R-:W-:-:S06]  /*2400*/  USHF.L.U32 UR5, UR5, 0xc, URZ ;  /* 0x0000000c05057899 */ /* 0x001fcc00080006ff */
[----:B------:R-:W-:-:S04]  /*2410*/  VIADD R4, R11, UR5 ;  /* 0x000000050b047c36 */ /* 0x000fc80008000000 */
[C---:B------:R-:W-:Y:S02]  /*2420*/  IMAD.IADD R11, R5.reuse, 0x1, -R4 ;  /* 0x00000001050b7824 */ /* 0x040fe400078e0a04 */
[----:B-1----:R-:W-:Y:S01]  /*2430*/  IMAD R4, R10, UR4, RZ ;  /* 0x000000040a047c24 */ /* 0x002fe2000f8e02ff */
[C---:B------:R-:W-:Y:S02]  /*2440*/  LOP3.LUT R10, R5.reuse, 0x300, RZ, 0xc0, !PT ;  /* 0x00000300050a7812 */ /* 0x040fe400078ec0ff */
[----:B------:R-:W-:Y:S01]  /*2450*/  LEA.HI R5, R5, 0x1, RZ, 0x18 ;  /* 0x0000000105057811 */ /* 0x000fe200078fc0ff */
[----:B------:R-:W-:Y:S01]  /*2460*/  IMAD R4, R4, -0x1000, R11 ;  /* 0xfffff00004047824 */ /* 0x000fe200078e020b */
[----:B------:R-:W-:Y:S01]  /*2470*/  ISETP.NE.AND P0, PT, R10, 0x300, PT ;  /* 0x000003000a00780c */ /* 0x000fe20003f05270 */
[----:B------:R-:W-:-:S03]  /*2480*/  IMAD.MOV.U32 R11, RZ, RZ, R6 ;  /* 0x000000ffff0b7224 */ /* 0x000fc600078e0006 */
[----:B------:R-:W-:-:S09]  /*2490*/  ISETP.GE.U32.AND P1, PT, R4, 0x300, PT ;  /* 0x000003000400780c */ /* 0x000fd20003f26070 */
[----:B------:R-:W-:Y:S05]  /*24a0*/  @!P0 BRA `(.L_x_93) ;  /* 0x00000000002c8947 */ /* 0x000fea0003800000 */
[----:B------:R-:W-:Y:S01]  /*24b0*/  LOP3.LUT R5, R5, 0x3, RZ, 0xc0, !PT ;  /* 0x0000000305057812 */ /* 0x000fe200078ec0ff */
[----:B------:R-:W-:-:S04]  /*24c0*/  IMAD.MOV.U32 R11, RZ, RZ, R6 ;  /* 0x000000ffff0b7224 */ /* 0x000fc800078e0006 */
[----:B------:R-:W-:-:S07]  /*24d0*/  IMAD.MOV R10, RZ, RZ, -R5 ;  /* 0x000000ffff0a7224 */ /* 0x000fce00078e0a05 */
.L_x_94:
        /* <DEDUP_REMOVED lines=8> */
.L_x_93:
[----:B------:R-:W-:Y:S05]  /*2560*/  BSYNC.RECONVERGENT B2 ;  /* 0x0000000000027941 */ /* 0x000fea0003800200 */
.L_x_92:
[----:B------:R-:W-:Y:S05]  /*2570*/  @!P1 BRA `(.L_x_91) ;  /* 0x0000000000509947 */ /* 0x000fea0003800000 */
[C---:B------:R-:W-:Y:S02]  /*2580*/  IMAD.IADD R15, R11.reuse, 0x1, R8 ;  /* 0x000000010b0f7824 */ /* 0x040fe400078e0208 */
[----:B------:R-:W-:-:S07]  /*2590*/  VIADD R14, R11, 0x200 ;  /* 0x000002000b0e7836 */ /* 0x000fce0000000000 */
.L_x_95:
        /* <DEDUP_REMOVED lines=18> */
.L_x_91:
[----:B------:R-:W-:Y:S05]  /*26c0*/  BSYNC.RECONVERGENT B1 ;  /* 0x0000000000017941 */ /* 0x000fea0003800200 */
.L_x_88:
        /* <DEDUP_REMOVED lines=31> */
[----:B---3--:R-:W-:Y:S04]  /*28c0*/  LDS R2, [UR4+0xc] ;  /* 0x00000c04ff027984 */ /* 0x008fe80008000800 */
[----:B------:R-:W0:Y:S04]  /*28d0*/  LDS.128 R4, [UR4+0x10] ;  /* 0x00001004ff047984 */ /* 0x000e280008000c00 */
[----:B------:R-:W1:Y:S01]  /*28e0*/  LDS.64 R8, [UR4+0x20] ;  /* 0x00002004ff087984 */ /* 0x000e620008000a00 */
[----:B0-----:R-:W-:-:S04]  /*28f0*/  VIMNMX3 R2, R2, R3, R4, PT ;  /* 0x000000030202720f */ /* 0x001fc80003800104 */
[----:B------:R-:W-:-:S04]  /*2900*/  VIMNMX3 R2, R5, R2, R6, PT ;  /* 0x000000020502720f */ /* 0x000fc80003800106 */
[----:B-1----:R-:W-:-:S04]  /*2910*/  VIMNMX3 R2, R7, R2, R8, PT ;  /* 0x000000020702720f */ /* 0x002fc80003800108 */
[----:B------:R-:W-:-:S07]  /*2920*/  VIMNMX R3, PT, PT, R2, R9, PT ;  /* 0x0000000902037248 */ /* 0x000fce0003fe0100 */
.L_x_69:
[----:B------:R-:W-:Y:S05]  /*2930*/  BSYNC.RECONVERGENT B0 ;  /* 0x0000000000007941 */ /* 0x000fea0003800200 */
.L_x_57:
[----:B------:R-:W-:Y:S05]  /*2940*/  @P0 EXIT ;  /* 0x000000000000094d */ /* 0x000fea0003800000 */
[----:B01234-:R-:W0:Y:S02]  /*2950*/  LDC.64 R4, c[0x0][0x388] ;  /* 0x0000e200ff047b82 */ /* 0x01fe240000000a00 */
[----:B0-----:R-:W-:-:S05]  /*2960*/  IMAD.WIDE.U32 R4, R0, 0x4, R4 ;  /* 0x0000000400047825 */ /* 0x001fca00078e0004 */
[----:B------:R-:W-:Y:S01]  /*2970*/  STG.E desc[UR8][R4.64], R3 ;  /* 0x0000000304007986 */ /* 0x000fe2000c101908 */
[----:B------:R-:W-:Y:S05]  /*2980*/  EXIT ;  /* 0x000000000000794d */ /* 0x000fea0003800000 */
.L_x_96:
        /* <DEDUP_REMOVED lines=15> */
.L_x_148:


//--------------------- .text._ZN3cub18CUB_300001_SM_10006detail6reduce28DeviceReduceSingleTileKernelINS2_10policy_hubIij9CustomMinE10Policy1000EPiS8_jS5_iiN4cuda3std3__410__identityEEEvT0_T1_T2_T3_T4_T6_ --------------------------
	.section	.text._ZN3cub18CUB_300001_SM_10006detail6reduce28DeviceReduceSingleTileKernelINS2_10policy_hubIij9CustomMinE10Policy1000EPiS8_jS5_iiN4cuda3std3__410__identityEEEvT0_T1_T2_T3_T4_T6_,"ax",@progbits
	.align	128
        .global         _ZN3cub18CUB_300001_SM_10006detail6reduce28DeviceReduceSingleTileKernelINS2_10policy_hubIij9CustomMinE10Policy1000EPiS8_jS5_iiN4cuda3std3__410__identityEEEvT0_T1_T2_T3_T4_T6_
        .type           _ZN3cub18CUB_300001_SM_10006detail6reduce28DeviceReduceSingleTileKernelINS2_10policy_hubIij9CustomMinE10Policy1000EPiS8_jS5_iiN4cuda3std3__410__identityEEEvT0_T1_T2_T3_T4_T6_,@function
        .size           _ZN3cub18CUB_300001_SM_10006detail6reduce28DeviceReduceSingleTileKernelINS2_10policy_hubIij9CustomMinE10Policy1000EPiS8_jS5_iiN4cuda3std3__410__identityEEEvT0_T1_T2_T3_T4_T6_,(.L_x_149 - _ZN3cub18CUB_300001_SM_10006detail6reduce28DeviceReduceSingleTileKernelINS2_10policy_hubIij9CustomMinE10Policy1000EPiS8_jS5_iiN4cuda3std3__410__identityEEEvT0_T1_T2_T3_T4_T6_)
        .other          _ZN3cub18CUB_300001_SM_10006detail6reduce28DeviceReduceSingleTileKernelINS2_10policy_hubIij9CustomMinE10Policy1000EPiS8_jS5_iiN4cuda3std3__410__identityEEEvT0_T1_T2_T3_T4_T6_,@"STO_CUDA_ENTRY STV_DEFAULT"
_ZN3cub18CUB_300001_SM_10006detail6reduce28DeviceReduceSingleTileKernelINS2_10policy_hubIij9CustomMinE10Policy1000EPiS8_jS5_iiN4cuda3std3__410__identityEEEvT0_T1_T2_T3_T4_T6_:
.text._ZN3cub18CUB_300001_SM_10006detail6reduce28DeviceReduceSingleTileKernelINS2_10policy_hubIij9CustomMinE10Policy1000EPiS8_jS5_iiN4cuda3std3__410__identityEEEvT0_T1_T2_T3_T4_T6_:
        /* <DEDUP_REMOVED lines=13> */
.L_x_97:
[----:B------:R-:W0:Y:S01]  /*00d0*/  LDCU UR4, c[0x0][0x380] ;  /* 0x00007000ff0477ac */ /* 0x000e220008000800 */
[----:B------:R-:W-:Y:S01]  /*00e0*/  BSSY.RECONVERGENT B0, `(.L_x_98) ;  /* 0x00002d3000007945 */ /* 0x000fe20003800200 */
[----:B0-----:R-:W-:-:S09]  /*00f0*/  ULOP3.LUT UP0, URZ, UR4, 0xf, URZ, 0xc0, !UPT ;  /* 0x0000000f04ff7892 */ /* 0x001fd2000f80c0ff */
[----:B------:R-:W-:Y:S05]  /*0100*/  BRA.U UP0, `(.L_x_99) ;  /* 0x0000001500707547 */ /* 0x000fea000b800000 */
        /* <DEDUP_REMOVED lines=8> */
[----:B------:R-:W0:Y:S02]  /*0190*/  LDC.64 R4, c[0x0][0x380] ;  /* 0x0000e000ff047b82 */ /* 0x000e240000000a00 */
[----:B0-----:R-:W-:-:S05]  /*01a0*/  IMAD.WIDE.U32 R4, R0, 0x4, R4 ;  /* 0x0000000400047825 */ /* 0x001fca00078e0004 */
[----:B------:R0:W5:Y:S01]  /*01b0*/  LDG.E.CONSTANT R2, desc[UR6][R4.64] ;  /* 0x0000000604027981 */ /* 0x000162000c1e9900 */
[----:B------:R-:W-:-:S07]  /*01c0*/  VIADD R6, R0, 0x100 ;  /* 0x0000010000067836 */ /* 0x000fce0000000000 */
.L_x_102:
[----:B------:R-:W-:Y:S05]  /*01d0*/  BSYNC.RECONVERGENT B1 ;  /* 0x0000000000017941 */ /* 0x000fea0003800200 */
.L_x_101:
[----:B------:R-:W-:Y:S01]  /*01e0*/  ISETP.GE.U32.AND P0, PT, R6, R3, PT ;  /* 0x000000030600720c */ /* 0x000fe20003f06070 */
        /* <DEDUP_REMOVED lines=15> */
.L_x_107:
        /* <DEDUP_REMOVED lines=9> */
.L_x_106:
[----:B------:R-:W-:Y:S05]  /*0370*/  BSYNC.RECONVERGENT B2 ;  /* 0x0000000000027941 */ /* 0x000fea0003800200 */
.L_x_105:
[----:B------:R-:W-:Y:S05]  /*0380*/  @!P1 BRA `(.L_x_104) ;  /* 0x00000004001c9947 */ /* 0x000fea0003800000 */
[----:B------:R-:W0:Y:S01]  /*0390*/  LDC.64 R4, c[0x0][0x380] ;  /* 0x0000e000ff047b82 */ /* 0x000e220000000a00 */
[----:B------:R-:W-:Y:S01]  /*03a0*/  IMAD.IADD R7, R3, 0x1, -R6 ;  /* 0x0000000103077824 */ /* 0x000fe200078e0a06 */
[----:B------:R-:W-:Y:S01]  /*03b0*/  BSSY.RECONVERGENT B2, `(.L_x_108) ;  /* 0x0000025000027945 */ /* 0x000fe20003800200 */
[----:B------:R-:W-:-:S03]  /*03c0*/  PLOP3.LUT P0, PT, PT, PT, PT, 0x80, 0x8 ;  /* 0x000000000008781c */ /* 0x000fc60003f0f070 */
[----:B------:R-:W-:Y:S01]  /*03d0*/  ISETP.GT.AND P1, PT, R7, 0xc00, PT ;  /* 0x00000c000700780c */ /* 0x000fe20003f24270 */
[----:B0-----:R-:W-:-:S12]  /*03e0*/  IMAD.WIDE.U32 R4, R6, 0x4, R4 ;  /* 0x0000000406047825 */ /* 0x001fd800078e0004 */
[----:B------:R-:W-:Y:S05]  /*03f0*/  @!P1 BRA `(.L_x_109) ;  /* 0x0000000000809947 */ /* 0x000fea0003800000 */
[----:B------:R-:W-:Y:S01]  /*0400*/  PLOP3.LUT P0, PT, PT, PT, PT, 0x8, 0x80 ;  /* 0x000000000080781c */ /* 0x000fe20003f0e170 */
[----:B------:R-:W-:-:S12]  /*0410*/  VIADD R9, R3, 0xfffff400 ;  /* 0xfffff40003097836 */ /* 0x000fd80000000000 */
.L_x_110:
[----:B------:R-:W2:Y:S04]  /*0420*/  LDG.E.CONSTANT R13, desc[UR6][R4.64] ;  /* 0x00000006040d7981 */ /* 0x000ea8000c1e9900 */
[----:B------:R-:W2:Y:S04]  /*0430*/  LDG.E.CONSTANT R12, desc[UR6][R4.64+0x400] ;  /* 0x00040006040c7981 */ /* 0x000ea8000c1e9900 */
[----:B------:R-:W3:Y:S04]  /*0440*/  LDG.E.CONSTANT R15, desc[UR6][R4.64+0x800] ;  /* 0x00080006040f7981 */ /* 0x000ee8000c1e9900 */
[----:B------:R-:W3:Y:S04]  /*0450*/  LDG.E.CONSTANT R14, desc[UR6][R4.64+0xc00] ;  /* 0x000c0006040e7981 */ /* 0x000ee8000c1e9900 */
[----:B------:R-:W4:Y:S04]  /*0460*/  LDG.E.CONSTANT R17, desc[UR6][R4.64+0x1000] ;  /* 0x0010000604117981 */ /* 0x000f28000c1e9900 */
        /* <DEDUP_REMOVED lines=10> */
[----:B------:R0:W4:Y:S01]  /*0510*/  LDG.E.CONSTANT R7, desc[UR6][R4.64+0x3c00] ;  /* 0x003c000604077981 */ /* 0x000122000c1e9900 */
[----:B------:R-:W-:-:S05]  /*0520*/  VIADD R6, R6, 0x1000 ;  /* 0x0000100006067836 */ /* 0x000fca0000000000 */
[----:B------:R-:W-:Y:S02]  /*0530*/  ISETP.GE.AND P1, PT, R6, R9, PT ;  /* 0x000000090600720c */ /* 0x000fe40003f26270 */
[----:B--2--5:R-:W-:Y:S02]  /*0540*/  VIMNMX3 R12, R13, R2, R12, PT ;  /* 0x000000020d0c720f */ /* 0x024fe4000380010c */
[----:B------:R-:W-:-:S05]  /*0550*/  IADD3 R13, P2, PT, R4, 0x4000, RZ ;  /* 0x00004000040d7810 */ /* 0x000fca0007f5e0ff */
[----:B0-----:R-:W-:Y:S01]  /*0560*/  IMAD.X R5, RZ, RZ, R5, P2 ;  /* 0x000000ffff057224 */ /* 0x001fe200010e0605 */
[----:B---3--:R-:W-:Y:S01]  /*0570*/  VIMNMX3 R12, R15, R12, R14, PT ;  /* 0x0000000c0f0c720f */ /* 0x008fe2000380010e */
[----:B------:R-:W-:-:S03]  /*0580*/  IMAD.MOV.U32 R4, RZ, RZ, R13 ;  /* 0x000000ffff047224 */ /* 0x000fc600078e000d */
[----:B----4-:R-:W-:-:S04]  /*0590*/  VIMNMX3 R12, R17, R12, R16, PT ;  /* 0x0000000c110c720f */ /* 0x010fc80003800110 */
[----:B------:R-:W-:-:S04]  /*05a0*/  VIMNMX3 R12, R19, R12, R18, PT ;  /* 0x0000000c130c720f */ /* 0x000fc80003800112 */
[----:B------:R-:W-:-:S04]  /*05b0*/  VIMNMX3 R12, R21, R12, R20, PT ;  /* 0x0000000c150c720f */ /* 0x000fc80003800114 */
[----:B------:R-:W-:-:S04]  /*05c0*/  VIMNMX3 R12, R23, R12, R22, PT ;  /* 0x0000000c170c720f */ /* 0x000fc80003800116 */
[----:B------:R-:W-:-:S04]  /*05d0*/  VIMNMX3 R10, R10, R12, R11, PT ;  /* 0x0000000c0a0a720f */ /* 0x000fc8000380010b */
[----:B------:R-:W-:Y:S01]  /*05e0*/  VIMNMX3 R2, R8, R10, R7, PT ;  /* 0x0000000a0802720f */ /* 0x000fe20003800107 */
[----:B------:R-:W-:Y:S06]  /*05f0*/  @!P1 BRA `(.L_x_110) ;  /* 0xfffffffc00889947 */ /* 0x000fec000383ffff */
.L_x_109:
[----:B------:R-:W-:Y:S05]  /*0600*/  BSYNC.RECONVERGENT B2 ;  /* 0x0000000000027941 */ /* 0x000fea0003800200 */
.L_x_108:
[----:B------:R-:W-:Y:S01]  /*0610*/  IMAD.IADD R7, R3, 0x1, -R6 ;  /* 0x0000000103077824 */ /* 0x000fe200078e0a06 */
[----:B------:R-:W-:Y:S04]  /*0620*/  BSSY.RECONVERGENT B2, `(.L_x_111) ;  /* 0x0000015000027945 */ /* 0x000fe80003800200 */
[----:B------:R-:W-:-:S13]  /*0630*/  ISETP.GT.AND P1, PT, R7, 0x400, PT ;  /* 0x000004000700780c */ /* 0x000fda0003f24270 */
[----:B------:R-:W-:Y:S05]  /*0640*/  @!P1 BRA `(.L_x_112) ;  /* 0x0000000000489947 */ /* 0x000fea0003800000 */
[----:B------:R-:W2:Y:S04]  /*0650*/  LDG.E.CONSTANT R7, desc[UR6][R4.64] ;  /* 0x0000000604077981 */ /* 0x000ea8000c1e9900 */
[----:B------:R-:W2:Y:S04]  /*0660*/  LDG.E.CONSTANT R8, desc[UR6][R4.64+0x400] ;  /* 0x0004000604087981 */ /* 0x000ea8000c1e9900 */
[----:B------:R-:W3:Y:S04]  /*0670*/  LDG.E.CONSTANT R10, desc[UR6][R4.64+0x800] ;  /* 0x00080006040a7981 */ /* 0x000ee8000c1e9900 */
[----:B------:R-:W3:Y:S04]  /*0680*/  LDG.E.CONSTANT R9, desc[UR6][R4.64+0xc00] ;  /* 0x000c000604097981 */ /* 0x000ee8000c1e9900 */
[----:B------:R-:W4:Y:S04]  /*0690*/  LDG.E.CONSTANT R12, desc[UR6][R4.64+0x1000] ;  /* 0x00100006040c7981 */ /* 0x000f28000c1e9900 */
[----:B------:R-:W4:Y:S04]  /*06a0*/  LDG.E.CONSTANT R11, desc[UR6][R4.64+0x1400] ;  /* 0x00140006040b7981 */ /* 0x000f28000c1e9900 */
[----:B------:R-:W4:Y:S04]  /*06b0*/  LDG.E.CONSTANT R14, desc[UR6][R4.64+0x1800] ;  /* 0x00180006040e7981 */ /* 0x000f28000c1e9900 */
[----:B------:R0:W4:Y:S01]  /*06c0*/  LDG.E.CONSTANT R13, desc[UR6][R4.64+0x1c00] ;  /* 0x001c0006040d7981 */ /* 0x000122000c1e9900 */
[----:B------:R-:W-:Y:S01]  /*06d0*/  PLOP3.LUT P0, PT, PT, PT, PT, 0x8, 0x80 ;  /* 0x000000000080781c */ /* 0x000fe20003f0e170 */
[----:B------:R-:W-:Y:S01]  /*06e0*/  VIADD R6, R6, 0x800 ;  /* 0x0000080006067836 */ /* 0x000fe20000000000 */
[----:B--2--5:R-:W-:-:S02]  /*06f0*/  VIMNMX3 R7, R7, R2, R8, PT ;  /* 0x000000020707720f */ /* 0x024fc40003800108 */
[----:B------:R-:W-:-:S05]  /*0700*/  IADD3 R8, P1, PT, R4, 0x2000, RZ ;  /* 0x0000200004087810 */ /* 0x000fca0007f3e0ff */
[----:B0-----:R-:W-:Y:S01]  /*0710*/  IMAD.MOV.U32 R4, RZ, RZ, R8 ;  /* 0x000000ffff047224 */ /* 0x001fe200078e0008 */
[----:B---3--:R-:W-:Y:S01]  /*0720*/  VIMNMX3 R7, R10, R7, R9, PT ;  /* 0x000000070a07720f */ /* 0x008fe20003800109 */
[----:B------:R-:W-:-:S04]  /*0730*/  IMAD.X R9, RZ, RZ, R5, P1 ;  /* 0x000000ffff097224 */ /* 0x000fc800008e0605 */
[----:B------:R-:W-:Y:S01]  /*0740*/  IMAD.MOV.U32 R5, RZ, RZ, R9 ;  /* 0x000000ffff057224 */ /* 0x000fe200078e0009 */
[----:B----4-:R-:W-:-:S04]  /*0750*/  VIMNMX3 R7, R12, R7, R11, PT ;  /* 0x000000070c07720f */ /* 0x010fc8000380010b */
[----:B------:R-:W-:-:S07]  /*0760*/  VIMNMX3 R2, R14, R7, R13, PT ;  /* 0x000000070e02720f */ /* 0x000fce000380010d */
.L_x_112:
[----:B------:R-:W-:Y:S05]  /*0770*/  BSYNC.RECONVERGENT B2 ;  /* 0x0000000000027941 */ /* 0x000fea0003800200 */
.L_x_111:
[----:B------:R-:W-:-:S13]  /*0780*/  ISETP.LT.OR P0, PT, R6, R3, P0 ;  /* 0x000000030600720c */ /* 0x000fda0000701670 */
[----:B------:R-:W-:Y:S05]  /*0790*/  @!P0 BRA `(.L_x_104) ;  /* 0x0000000000188947 */ /* 0x000fea0003800000 */
[----:B------:R-:W2:Y:S04]  /*07a0*/  LDG.E.CONSTANT R7, desc[UR6][R4.64] ;  /* 0x0000000604077981 */ /* 0x000ea8000c1e9900 */
[----:B------:R-:W2:Y:S04]  /*07b0*/  LDG.E.CONSTANT R6, desc[UR6][R4.64+0x400] ;  /* 0x0004000604067981 */ /* 0x000ea8000c1e9900 */
[----:B------:R-:W3:Y:S04]  /*07c0*/  LDG.E.CONSTANT R9, desc[UR6][R4.64+0x800] ;  /* 0x0008000604097981 */ /* 0x000ee8000c1e9900 */
[----:B------:R-:W3:Y:S01]  /*07d0*/  LDG.E.CONSTANT R8, desc[UR6][R4.64+0xc00] ;  /* 0x000c000604087981 */ /* 0x000ee2000c1e9900 */
[----:B--2--5:R-:W-:-:S04]  /*07e0*/  VIMNMX3 R2, R7, R2, R6, PT ;  /* 0x000000020702720f */ /* 0x024fc80003800106 */
[----:B---3--:R-:W-:-:S07]  /*07f0*/  VIMNMX3 R2, R9, R2, R8, PT ;  /* 0x000000020902720f */ /* 0x008fce0003800108 */
.L_x_104:
[----:B------:R-:W-:Y:S05]  /*0800*/  BSYNC.RECONVERGENT B1 ;  /* 0x0000000000017941 */ /* 0x000fea0003800200 */
.L_x_103:
        /* <DEDUP_REMOVED lines=11> */
[----:B------:R-:W2:Y:S01]  /*08c0*/  @!P1 S2R R6, SR_CgaCtaId ;  /* 0x0000000000069919 */ /* 0x000ea20000008800 */
[----:B0-----:R-:W-:Y:S02]  /*08d0*/  @!P1 MOV R5, 0x400 ;  /* 0x0000040000059802 */ /* 0x001fe40000000f00 */
[----:B------:R-:W-:-:S04]  /*08e0*/  @!P1 SHF.R.U32.HI R4, RZ, 0x3, R0 ;  /* 0x00000003ff049819 */ /* 0x000fc80000011600 */
[----:B------:R-:W-:Y:S02]  /*08f0*/  @!P1 LOP3.LUT R4, R4, 0x7c, RZ, 0xc0, !PT ;  /* 0x0000007c04049812 */ /* 0x000fe400078ec0ff */
[----:B-1----:R-:W-:Y:S02]  /*0900*/  @!P0 VIMNMX R2, PT, PT, R2, R3, PT ;  /* 0x0000000302028248 */ /* 0x002fe40003fe0100 */
[----:B------:R-:W-:-:S03]  /*0910*/  ISETP.GT.AND P0, PT, R8, 0x1b, PT ;  /* 0x0000001b0800780c */ /* 0x000fc60003f04270 */
[----:B------:R-:W0:Y:S01]  /*0920*/  SHFL.DOWN PT, R3, R2, 0x4, 0x1f ;  /* 0x08801f0002037f89 */ /* 0x000e2200000e0000 */
[----:B--2---:R-:W-:-:S05]  /*0930*/  @!P1 LEA R5, R6, R5, 0x18 ;  /* 0x0000000506059211 */ /* 0x004fca00078ec0ff */
        /* <DEDUP_REMOVED lines=17> */
[----:B------:R-:W0:Y:S04]  /*0a50*/  LDS.128 R8, [UR4+0x10] ;  /* 0x00001004ff087984 */ /* 0x000e280008000c00 */
[----:B--2---:R-:W1:Y:S01]  /*0a60*/  LDS.64 R2, [UR4+0x20] ;  /* 0x00002004ff027984 */ /* 0x004e620008000a00 */
[----:B0-----:R-:W-:-:S04]  /*0a70*/  VIMNMX3 R0, R0, R5, R8, PT ;  /* 0x000000050000720f */ /* 0x001fc80003800108 */
[----:B------:R-:W-:-:S04]  /*0a80*/  VIMNMX3 R0, R9, R0, R10, PT ;  /* 0x000000000900720f */ /* 0x000fc8000380010a */
[----:B-1----:R-:W-:-:S04]  /*0a90*/  VIMNMX3 R0, R11, R0, R2, PT ;  /* 0x000000000b00720f */ /* 0x002fc80003800102 */
[----:B------:R-:W-:Y:S01]  /*0aa0*/  VIMNMX R5, PT, PT, R0, R3, PT ;  /* 0x0000000300057248 */ /* 0x000fe20003fe0100 */
[----:B------:R-:W-:Y:S06]  /*0ab0*/  BRA `(.L_x_114) ;  /* 0x0000002000d47947 */ /* 0x000fec0003800000 */
.L_x_113:
[----:B------:R-:W1:Y:S01]  /*0ac0*/  S2R R9, SR_LANEID ;  /* 0x0000000000097919 */ /* 0x000e620000000000 */
[----:B------:R-:W-:-:S05]  /*0ad0*/  LOP3.LUT R2, R0, 0x3e0, RZ, 0xc0, !PT ;  /* 0x000003e000027812 */ /* 0x000fca00078ec0ff */
[----:B0-----:R-:W-:Y:S01]  /*0ae0*/  VIADD R4, R2, 0x20 ;  /* 0x0000002002047836 */ /* 0x001fe20000000000 */
[----:B------:R-:W-:-:S04]  /*0af0*/  LOP3.LUT R2, RZ, R2, RZ, 0x33, !PT ;  /* 0x00000002ff027212 */ /* 0x000fc800078e33ff */
[----:B------:R-:W-:Y:S01]  /*0b00*/  ISETP.GT.U32.AND P0, PT, R4, R3, PT ;  /* 0x000000030400720c */ /* 0x000fe20003f04070 */
[----:B------:R-:W-:-:S05]  /*0b10*/  IMAD.IADD R2, R2, 0x1, R3 ;  /* 0x0000000102027824 */ /* 0x000fca00078e0203 */
[----:B------:R-:W-:-:S05]  /*0b20*/  SEL R2, R2, 0x1f, P0 ;  /* 0x0000001f02027807 */ /* 0x000fca0000000000 */
[----:B------:R-:W0:Y:S01]  /*0b30*/  SHFL.DOWN PT, R4, R7, 0x1, R2 ;  /* 0x0820000007047989 */ /* 0x000e2200000e0002 */
[C---:B-1----:R-:W-:Y:S01]  /*0b40*/  ISETP.GE.AND P0, PT, R9.reuse, R2, PT ;  /* 0x000000020900720c */ /* 0x042fe20003f06270 */
[C---:B------:R-:W-:Y:S01]  /*0b50*/  VIADD R5, R9.reuse, 0x2 ;  /* 0x0000000209057836 */ /* 0x040fe20000000000 */
[----:B------:R-:W-:-:S11]  /*0b60*/  ISETP.NE.AND P1, PT, R9, RZ, PT ;  /* 0x000000ff0900720c */ /* 0x000fd60003f25270 */
[----:B0-----:R-:W-:Y:S02]  /*0b70*/  @!P0 VIMNMX R7, PT, PT, R4, R7, PT ;  /* 0x0000000704078248 */ /* 0x001fe40003fe0100 */
[----:B------:R-:W0:Y:S01]  /*0b80*/  @!P1 S2R R11, SR_CgaCtaId ;  /* 0x00000000000b9919 */ /* 0x000e220000008800 */
[----:B------:R-:W-:Y:S01]  /*0b90*/  ISETP.GT.AND P0, PT, R5, R2, PT ;  /* 0x000000020500720c */ /* 0x000fe20003f04270 */
[----:B------:R-:W-:Y:S01]  /*0ba0*/  VIADD R5, R9, 0x4 ;  /* 0x0000000409057836 */ /* 0x000fe20000000000 */
[----:B------:R-:W-:Y:S01]  /*0bb0*/  @!P1 MOV R6, 0x400 ;  /* 0x0000040000069802 */ /* 0x000fe20000000f00 */
[----:B------:R-:W1:Y:S10]  /*0bc0*/  SHFL.DOWN PT, R4, R7, 0x2, R2 ;  /* 0x0840000007047989 */ /* 0x000e7400000e0002 */
        /* <DEDUP_REMOVED lines=23> */
[C---:B------:R-:W-:Y:S02]  /*0d40*/  ISETP.GT.U32.AND P2, PT, R3.reuse, 0x20, PT ;  /* 0x000000200300780c */ /* 0x040fe40003f44070 */
[C---:B------:R-:W-:Y:S02]  /*0d50*/  ISETP.GT.U32.AND P4, PT, R3.reuse, 0x40, PT ;  /* 0x000000400300780c */ /* 0x040fe40003f84070 */
[C---:B------:R-:W-:Y:S02]  /*0d60*/  ISETP.GT.U32.AND P3, PT, R3.reuse, 0x60, PT ;  /* 0x000000600300780c */ /* 0x040fe40003f64070 */
[----:B------:R-:W-:Y:S01]  /*0d70*/  ISETP.GT.U32.AND P1, PT, R3, 0x80, PT ;  /* 0x000000800300780c */ /* 0x000fe20003f24070 */
[----:B0-----:R-:W-:-:S09]  /*0d80*/  ULEA UR4, UR5, UR4, 0x18 ;  /* 0x0000000405047291 */ /* 0x001fd2000f8ec0ff */
[----:B------:R-:W0:Y:S04]  /*0d90*/  LDS R0, [UR4+0xc] ;  /* 0x00000c04ff007984 */ /* 0x000e280008000800 */
[----:B------:R-:W2:Y:S04]  /*0da0*/  LDS.128 R8, [UR4+0x10] ;  /* 0x00001004ff087984 */ /* 0x000ea80008000c00 */
[----:B-1----:R-:W1:Y:S01]  /*0db0*/  LDS.64 R6, [UR4+0x20] ;  /* 0x00002004ff067984 */ /* 0x002e620008000a00 */
[----:B0-----:R-:W-:Y:S02]  /*0dc0*/  @P2 VIMNMX R5, PT, PT, R5, R0, PT ;  /* 0x0000000005052248 */ /* 0x001fe40003fe0100 */
[----:B------:R-:W-:-:S02]  /*0dd0*/  ISETP.GT.U32.AND P2, PT, R3, 0xa0, PT ;  /* 0x000000a00300780c */ /* 0x000fc40003f44070 */
[----:B--2---:R-:W-:Y:S02]  /*0de0*/  @P4 VIMNMX R5, PT, PT, R5, R8, PT ;  /* 0x0000000805054248 */ /* 0x004fe40003fe0100 */
[----:B------:R-:W-:Y:S02]  /*0df0*/  ISETP.GT.U32.AND P4, PT, R3, 0xc0, PT ;  /* 0x000000c00300780c */ /* 0x000fe40003f84070 */
[----:B------:R-:W-:Y:S02]  /*0e00*/  @P3 VIMNMX R5, PT, PT, R5, R9, PT ;  /* 0x0000000905053248 */ /* 0x000fe40003fe0100 */
[----:B------:R-:W-:Y:S02]  /*0e10*/  ISETP.GT.U32.AND P3, PT, R3, 0xe0, PT ;  /* 0x000000e00300780c */ /* 0x000fe40003f64070 */
[----:B------:R-:W-:-:S04]  /*0e20*/  @P1 VIMNMX R5, PT, PT, R5, R10, PT ;  /* 0x0000000a05051248 */ /* 0x000fc80003fe0100 */
[----:B------:R-:W-:-:S04]  /*0e30*/  @P2 VIMNMX R5, PT, PT, R5, R11, PT ;  /* 0x0000000b05052248 */ /* 0x000fc80003fe0100 */
[----:B-1----:R-:W-:-:S04]  /*0e40*/  @P4 VIMNMX R5, PT, PT, R5, R6, PT ;  /* 0x0000000605054248 */ /* 0x002fc80003fe0100 */
[----:B------:R-:W-:Y:S01]  /*0e50*/  @P3 VIMNMX R5, PT, PT, R5, R7, PT ;  /* 0x0000000705053248 */ /* 0x000fe20003fe0100 */
[----:B------:R-:W-:Y:S06]  /*0e60*/  BRA `(.L_x_114) ;  /* 0x0000001c00e87947 */ /* 0x000fec0003800000 */
.L_x_100:
[----:B------:R-:W0:Y:S01]  /*0e70*/  S2R R0, SR_TID.X ;  /* 0x0000000000007919 */ /* 0x000e220000002100 */
[----:B------:R-:W1:Y:S02]  /*0e80*/  LDCU.64 UR4, c[0x0][0x380] ;  /* 0x00007000ff0477ac */ /* 0x000e640008000a00 */
[----:B-1----:R-:W-:Y:S02]  /*0e90*/  IMAD.U32 R20, RZ, RZ, UR4 ;  /* 0x00000004ff147e24 */ /* 0x002fe4000f8e00ff */
[----:B------:R-:W-:Y:S02]  /*0ea0*/  IMAD.U32 R21, RZ, RZ, UR5 ;  /* 0x00000005ff157e24 */ /* 0x000fe4000f8e00ff */
[----:B0-----:R-:W-:-:S04]  /*0eb0*/  IMAD.SHL.U32 R2, R0, 0x4, RZ ;  /* 0x0000000400027824 */ /* 0x001fc800078e00ff */
[----:B------:R-:W-:-:S05]  /*0ec0*/  IMAD.WIDE.U32 R24, R2, 0x4, R20 ;  /* 0x0000000402187825 */ /* 0x000fca00078e0014 */
[----:B------:R-:W2:Y:S04]  /*0ed0*/  LDG.E.128.CONSTANT R4, desc[UR6][R24.64] ;  /* 0x0000000618047981 */ /* 0x000ea8000c1e9d00 */
[----:B------:R-:W3:Y:S04]  /*0ee0*/  LDG.E.128.CONSTANT R8, desc[UR6][R24.64+0x1000] ;  /* 0x0010000618087981 */ /* 0x000ee8000c1e9d00 */
[----:B------:R-:W4:Y:S04]  /*0ef0*/  LDG.E.128.CONSTANT R12, desc[UR6][R24.64+0x2000] ;  /* 0x00200006180c7981 */ /* 0x000f28000c1e9d00 */
[----:B------:R-:W5:Y:S01]  /*0f00*/  LDG.E.128.CONSTANT R16, desc[UR6][R24.64+0x3000] ;  /* 0x0030000618107981 */ /* 0x000f62000c1e9d00 */
[----:B------:R-:W-:Y:S01]  /*0f10*/  VIADD R22, R3, 0xfffff000 ;  /* 0xfffff00003167836 */ /* 0x000fe20000000000 */
[----:B------:R-:W-:-:S04]  /*0f20*/  UMOV UR4, 0x1000 ;  /* 0x0000100000047882 */ /* 0x000fc80000000000 */
[----:B------:R-:W-:Y:S02]  /*0f30*/  ISETP.GE.U32.AND P0, PT, R22, 0x1000, PT ;  /* 0x000010001600780c */ /* 0x000fe40003f06070 */
        /* <DEDUP_REMOVED lines=10> */
[----:B------:R-:W-:-:S07]  /*0fe0*/  UMOV UR4, 0x1000 ;  /* 0x0000100000047882 */ /* 0x000fce0000000000 */
[----:B------:R-:W1:Y:S02]  /*0ff0*/  LDC.64 R20, c[0x0][0x380] ;  /* 0x0000e000ff147b82 */ /* 0x000e640000000a00 */
.L_x_117:
[----:B------:R-:W-:-:S04]  /*1000*/  VIADD R25, R2, UR4 ;  /* 0x0000000402197c36 */ /* 0x000fc80008000000 */
[----:B-1----:R-:W-:-:S05]  /*1010*/  IMAD.WIDE.U32 R24, R25, 0x4, R20 ;  /* 0x0000000419187825 */ /* 0x002fca00078e0014 */
[----:B------:R-:W2:Y:S04]  /*1020*/  LDG.E.128.CONSTANT R4, desc[UR6][R24.64] ;  /* 0x0000000618047981 */ /* 0x000ea8000c1e9d00 */
[----:B------:R-:W3:Y:S04]  /*1030*/  LDG.E.128.CONSTANT R8, desc[UR6][R24.64+0x1000] ;  /* 0x0010000618087981 */ /* 0x000ee8000c1e9d00 */
[----:B------:R-:W4:Y:S04]  /*1040*/  LDG.E.128.CONSTANT R12, desc[UR6][R24.64+0x2000] ;  /* 0x00200006180c7981 */ /* 0x000f28000c1e9d00 */
[----:B------:R-:W5:Y:S01]  /*1050*/  LDG.E.128.CONSTANT R16, desc[UR6][R24.64+0x3000] ;  /* 0x0030000618107981 */ /* 0x000f62000c1e9d00 */
[----:B--2---:R-:W-:Y:S01]  /*1060*/  VIMNMX3 R5, R4, R23, R5, PT ;  /* 0x000000170405720f */ /* 0x004fe20003800105 */
[----:B0-----:R-:W-:-:S03]  /*1070*/  VIADD R4, R3, -UR4 ;  /* 0x8000000403047c36 */ /* 0x001fc60008000000 */
[----:B------:R-:W-:Y:S02]  /*1080*/  VIMNMX3 R5, R6, R5, R7, PT ;  /* 0x000000050605720f */ /* 0x000fe40003800107 */
[----:B------:R-:W-:Y:S02]  /*1090*/  ISETP.GE.U32.AND P0, PT, R4, 0x1000, PT ;  /* 0x000010000400780c */ /* 0x000fe40003f06070 */
[----:B---3--:R-:W-:-:S04]  /*10a0*/  VIMNMX3 R5, R8, R5, R9, PT ;  /* 0x000000050805720f */ /* 0x008fc80003800109 */
[----:B------:R-:W-:-:S04]  /*10b0*/  VIMNMX3 R5, R10, R5, R11, PT ;  /* 0x000000050a05720f */ /* 0x000fc8000380010b */
[----:B----4-:R-:W-:-:S04]  /*10c0*/  VIMNMX3 R5, R12, R5, R13, PT ;  /* 0x000000050c05720f */ /* 0x010fc8000380010d */
[----:B------:R-:W-:-:S04]  /*10d0*/  VIMNMX3 R5, R14, R5, R15, PT ;  /* 0x000000050e05720f */ /* 0x000fc8000380010f */
[----:B-----5:R-:W-:-:S04]  /*10e0*/  VIMNMX3 R5, R16, R5, R17, PT ;  /* 0x000000051005720f */ /* 0x020fc80003800111 */
[----:B------:R-:W-:Y:S01]  /*10f0*/  VIMNMX3 R23, R18, R5, R19, PT ;  /* 0x000000051217720f */ /* 0x000fe20003800113 */
[----:B------:R-:W-:Y:S06]  /*1100*/  @!P0 BRA `(.L_x_116) ;  /* 0x0000000000d48947 */ /* 0x000fec0003800000 */
[----:B------:R-:W-:-:S06]  /*1110*/  UIADD3 UR4, UPT, UPT, UR4, 0x1000, URZ ;  /* 0x0000100004047890 */ /* 0x000fcc000fffe0ff */
[----:B------:R-:W-:-:S13]  /*1120*/  ISETP.LT.U32.AND P0, PT, R22, UR4, PT ;  /* 0x0000000416007c0c */ /* 0x000fda000bf01070 */
[----:B------:R-:W-:Y:S05]  /*1130*/  @!P0 BRA `(.L_x_117) ;  /* 0xfffffffc00b08947 */ /* 0x000fea000383ffff */
.L_x_115:
[----:B------:R-:W-:-:S13]  /*1140*/  ISETP.LE.U32.AND P0, PT, R3, UR4, PT ;  /* 0x0000000403007c0c */ /* 0x000fda000bf03070 */
[----:B------:R-:W-:Y:S05]  /*1150*/  @P0 BRA `(.L_x_116) ;  /* 0x0000000000c00947 */ /* 0x000fea0003800000 */
[----:B------:R-:W-:Y:S01]  /*1160*/  VIADD R5, R3, -UR4 ;  /* 0x8000000403057c36 */ /* 0x000fe20008000000 */
[----:B------:R-:W-:Y:S04]  /*1170*/  BSSY.RECONVERGENT B1, `(.L_x_116) ;  /* 0x000002e000017945 */ /* 0x000fe80003800200 */
[----:B------:R-:W-:-:S13]  /*1180*/  ISETP.GE.AND P0, PT, R0, R5, PT ;  /* 0x000000050000720c */ /* 0x000fda0003f06270 */
[----:B------:R-:W-:Y:S05]  /*1190*/  @P0 BRA `(.L_x_118) ;  /* 0x0000000000ac0947 */ /* 0x000fea0003800000 */
[----:B------:R-:W-:Y:S01]  /*11a0*/  LOP3.LUT R2, RZ, R0, RZ, 0x33, !PT ;  /* 0x00000000ff027212 */ /* 0x000fe200078e33ff */
[----:B------:R-:W-:Y:S01]  /*11b0*/  BSSY.RECONVERGENT B2, `(.L_x_119) ;  /* 0x0000014000027945 */ /* 0x000fe20003800200 */
[----:B------:R-:W-:Y:S02]  /*11c0*/  IMAD.MOV.U32 R4, RZ, RZ, R0 ;  /* 0x000000ffff047224 */ /* 0x000fe400078e0000 */
[----:B------:R-:W-:-:S04]  /*11d0*/  IADD3 R2, PT, PT, R3, -UR4, R2 ;  /* 0x8000000403027c10 */ /* 0x000fc8000fffe002 */
[C---:B------:R-:W-:Y:S02]  /*11e0*/  LOP3.LUT R3, R2.reuse, 0x300, RZ, 0xc0, !PT ;  /* 0x0000030002037812 */ /* 0x040fe400078ec0ff */
[----:B------:R-:W-:Y:S02]  /*11f0*/  ISETP.GE.U32.AND P1, PT, R2, 0x300, PT ;  /* 0x000003000200780c */ /* 0x000fe40003f26070 */
[----:B------:R-:W-:-:S13]  /*1200*/  ISETP.NE.AND P0, PT, R3, 0x300, PT ;  /* 0x000003000300780c */ /* 0x000fda0003f05270 */
[----:B------:R-:W-:Y:S05]  /*1210*/  @!P0 BRA `(.L_x_120) ;  /* 0x0000000000348947 */ /* 0x000fea0003800000 */
[----:B------:R-:W-:Y:S01]  /*1220*/  LEA.HI R2, R2, 0x1, RZ, 0x18 ;  /* 0x0000000102027811 */ /* 0x000fe200078fc0ff */
[----:B------:R-:W-:Y:S02]  /*1230*/  VIADD R7, R0, UR4 ;  /* 0x0000000400077c36 */ /* 0x000fe40008000000 */
[----:B------:R-:W-:Y:S01]  /*1240*/  IMAD.MOV.U32 R4, RZ, RZ, R0 ;  /* 0x000000ffff047224 */ /* 0x000fe200078e0000 */
[----:B------:R-:W-:-:S05]  /*1250*/  LOP3.LUT R2, R2, 0x3, RZ, 0xc0, !PT ;  /* 0x0000000302027812 */ /* 0x000fca00078ec0ff */
[----:B------:R-:W-:-:S07]  /*1260*/  IMAD.MOV R6, RZ, RZ, -R2 ;  /* 0x000000ffff067224 */ /* 0x000fce00078e0a02 */
.L_x_121:
        /* <DEDUP_REMOVED lines=8> */
.L_x_120:
[----:B------:R-:W-:Y:S05]  /*12f0*/  BSYNC.RECONVERGENT B2 ;  /* 0x0000000000027941 */ /* 0x000fea0003800200 */
.L_x_119:
[----:B------:R-:W-:Y:S05]  /*1300*/  @!P1 BRA `(.L_x_118) ;  /* 0x0000000000509947 */ /* 0x000fea0003800000 */
[C---:B------:R-:W-:Y:S02]  /*1310*/  VIADD R12, R4.reuse, 0x200 ;  /* 0x00000200040c7836 */ /* 0x040fe40000000000 */
[----:B------:R-:W-:-:S07]  /*1320*/  VIADD R13, R4, UR4 ;  /* 0x00000004040d7c36 */ /* 0x000fce0008000000 */
.L_x_122:
        /* <DEDUP_REMOVED lines=18> */
.L_x_118:
[----:B------:R-:W-:Y:S05]  /*1450*/  BSYNC.RECONVERGENT B1 ;  /* 0x0000000000017941 */ /* 0x000fea0003800200 */
.L_x_116:
        /* <DEDUP_REMOVED lines=32> */
[----:B------:R-:W1:Y:S04]  /*1660*/  LDS.128 R8, [UR4+0x10] ;  /* 0x00001004ff087984 */ /* 0x000e680008000c00 */
[----:B0-----:R-:W0:Y:S01]  /*1670*/  LDS.64 R2, [UR4+0x20] ;  /* 0x00002004ff027984 */ /* 0x001e220008000a00 */
[----:B-1----:R-:W-:-:S04]  /*1680*/  VIMNMX3 R0, R0, R5, R8, PT ;  /* 0x000000050000720f */ /* 0x002fc80003800108 */
[----:B------:R-:W-:-:S04]  /*1690*/  VIMNMX3 R0, R9, R0, R10, PT ;  /* 0x000000000900720f */ /* 0x000fc8000380010a */
[----:B0-----:R-:W-:-:S04]  /*16a0*/  VIMNMX3 R0, R11, R0, R2, PT ;  /* 0x000000000b00720f */ /* 0x001fc80003800102 */
[----:B------:R-:W-:Y:S01]  /*16b0*/  VIMNMX R5, PT, PT, R0, R3, PT ;  /* 0x0000000300057248 */ /* 0x000fe20003fe0100 */
[----:B------:R-:W-:Y:S06]  /*16c0*/  BRA `(.L_x_114) ;  /* 0x0000001400d07947 */ /* 0x000fec0003800000 */
.L_x_99:
        /* <DEDUP_REMOVED lines=12> */
.L_x_125:
[----:B------:R-:W-:Y:S05]  /*1790*/  BSYNC.RECONVERGENT B1 ;  /* 0x0000000000017941 */ /* 0x000fea0003800200 */
.L_x_124:
        /* <DEDUP_REMOVED lines=16> */
.L_x_130:
        /* <DEDUP_REMOVED lines=9> */
.L_x_129:
[----:B------:R-:W-:Y:S05]  /*1930*/  BSYNC.RECONVERGENT B2 ;  /* 0x0000000000027941 */ /* 0x000fea0003800200 */
.L_x_128:
        /* <DEDUP_REMOVED lines=10> */
.L_x_133:
        /* <DEDUP_REMOVED lines=30> */
.L_x_132:
[----:B------:R-:W-:Y:S05]  /*1bc0*/  BSYNC.RECONVERGENT B2 ;  /* 0x0000000000027941 */ /* 0x000fea0003800200 */
.L_x_131:
        /* <DEDUP_REMOVED lines=22> */
.L_x_135:
[----:B------:R-:W-:Y:S05]  /*1d30*/  BSYNC.RECONVERGENT B2 ;  /* 0x0000000000027941 */ /* 0x000fea0003800200 */
.L_x_134:
        /* <DEDUP_REMOVED lines=8> */
.L_x_127:
[----:B------:R-:W-:Y:S05]  /*1dc0*/  BSYNC.RECONVERGENT B1 ;  /* 0x0000000000017941 */ /* 0x000fea0003800200 */
.L_x_126:
        /* <DEDUP_REMOVED lines=37> */
[----:B----4-:R-:W1:Y:S01]  /*2020*/  LDS.64 R2, [UR4+0x20] ;  /* 0x00002004ff027984 */ /* 0x010e620008000a00 */
[----:B0-----:R-:W-:-:S04]  /*2030*/  VIMNMX3 R0, R0, R5, R8, PT ;  /* 0x000000050000720f */ /* 0x001fc80003800108 */
[----:B------:R-:W-:-:S04]  /*2040*/  VIMNMX3 R0, R9, R0, R10, PT ;  /* 0x000000000900720f */ /* 0x000fc8000380010a */
[----:B-1----:R-:W-:-:S04]  /*2050*/  VIMNMX3 R0, R11, R0, R2, PT ;  /* 0x000000000b00720f */ /* 0x002fc80003800102 */
[----:B------:R-:W-:Y:S01]  /*2060*/  VIMNMX R5, PT, PT, R0, R3, PT ;  /* 0x0000000300057248 */ /* 0x000fe20003fe0100 */
[----:B------:R-:W-:Y:S06]  /*2070*/  BRA `(.L_x_114) ;  /* 0x0000000c00647947 */ /* 0x000fec0003800000 */
.L_x_136:
[----:B0-----:R-:W0:Y:S01]  /*2080*/  S2R R4, SR_LANEID ;  /* 0x0000000000047919 */ /* 0x001e220000000000 */
        /* <DEDUP_REMOVED lines=14> */
[----:B------:R-:W1:Y:S11]  /*2170*/  SHFL.DOWN PT, R2, R7, 0x2, R6 ;  /* 0x0840000007027989 */ /* 0x000e7600000e0006 */
        /* <DEDUP_REMOVED lines=29> */
[----:B------:R-:W0:Y:S04]  /*2350*/  LDS R0, [UR4+0xc] ;  /* 0x00000c04ff007984 */ /* 0x000e280008000800 */
[----:B------:R-:W1:Y:S04]  /*2360*/  LDS.128 R8, [UR4+0x10] ;  /* 0x00001004ff087984 */ /* 0x000e680008000c00 */
[----:B------:R-:W2:Y:S01]  /*2370*/  LDS.64 R6, [UR4+0x20] ;  /* 0x00002004ff067984 */ /* 0x000ea20008000a00 */
[----:B0-----:R-:W-:Y:S02]  /*2380*/  @P2 VIMNMX R5, PT, PT, R5, R0, PT ;  /* 0x0000000005052248 */ /* 0x001fe40003fe0100 */
[----:B------:R-:W-:-:S02]  /*2390*/  ISETP.GT.U32.AND P2, PT, R3, 0xa0, PT ;  /* 0x000000a00300780c */ /* 0x000fc40003f44070 */
[----:B-1----:R-:W-:Y:S02]  /*23a0*/  @P4 VIMNMX R5, PT, PT, R5, R8, PT ;  /* 0x0000000805054248 */ /* 0x002fe40003fe0100 */
[----:B------:R-:W-:Y:S02]  /*23b0*/  ISETP.GT.U32.AND P4, PT, R3, 0xc0, PT ;  /* 0x000000c00300780c */ /* 0x000fe40003f84070 */
[----:B------:R-:W-:Y:S02]  /*23c0*/  @P3 VIMNMX R5, PT, PT, R5, R9, PT ;  /* 0x0000000905053248 */ /* 0x000fe40003fe0100 */
[----:B------:R-:W-:Y:S02]  /*23d0*/  ISETP.GT.U32.AND P3, PT, R3, 0xe0, PT ;  /* 0x000000e00300780c */ /* 0x000fe40003f64070 */
[----:B------:R-:W-:-:S04]  /*23e0*/  @P1 VIMNMX R5, PT, PT, R5, R10, PT ;  /* 0x0000000a05051248 */ /* 0x000fc80003fe0100 */
[----:B------:R-:W-:-:S04]  /*23f0*/  @P2 VIMNMX R5, PT, PT, R5, R11, PT ;  /* 0x0000000b05052248 */ /* 0x000fc80003fe0100 */
[----:B--2---:R-:W-:-:S04]  /*2400*/  @P4 VIMNMX R5, PT, PT, R5, R6, PT ;  /* 0x0000000605054248 */ /* 0x004fc80003fe0100 */
[----:B------:R-:W-:Y:S01]  /*2410*/  @P3 VIMNMX R5, PT, PT, R5, R7, PT ;  /* 0x0000000705053248 */ /* 0x000fe20003fe0100 */
[----:B------:R-:W-:Y:S06]  /*2420*/  BRA `(.L_x_114) ;  /* 0x0000000800787947 */ /* 0x000fec0003800000 */
.L_x_123:
[----:B------:R-:W0:Y:S01]  /*2430*/  S2R R11, SR_TID.X ;  /* 0x00000000000b7919 */ /* 0x000e220000002100 */
[----:B------:R-:W1:Y:S02]  /*2440*/  LDCU.64 UR4, c[0x0][0x380] ;  /* 0x00007000ff0477ac */ /* 0x000e640008000a00 */
[----:B-1----:R-:W-:Y:S02]  /*2450*/  IMAD.U32 R6, RZ, RZ, UR4 ;  /* 0x00000004ff067e24 */ /* 0x002fe4000f8e00ff */
[----:B------:R-:W-:Y:S02]  /*2460*/  IMAD.U32 R7, RZ, RZ, UR5 ;  /* 0x00000005ff077e24 */ /* 0x000fe4000f8e00ff */
        /* <DEDUP_REMOVED lines=19> */
[----:B------:R-:W-:-:S03]  /*25a0*/  IMAD.MOV.U32 R2, RZ, RZ, 0x1000 ;  /* 0x00001000ff027424 */ /* 0x000fc600078e00ff */
[----:B----4-:R-:W-:-:S04]  /*25b0*/  VIMNMX3 R0, R8, R0, R15, PT ;  /* 0x000000000800720f */ /* 0x010fc8000380010f */
[----:B-----5:R-:W-:-:S04]  /*25c0*/  VIMNMX3 R0, R12, R0, R17, PT ;  /* 0x000000000c00720f */ /* 0x020fc80003800111 */
[----:B------:R-:W-:Y:S01]  /*25d0*/  VIMNMX3 R14, R14, R0, R19, PT ;  /* 0x000000000e0e720f */ /* 0x000fe20003800113 */
[----:B------:R-:W-:-:S05]  /*25e0*/  VIADD R0, R3, 0xfffff000 ;  /* 0xfffff00003007836 */ /* 0x000fca0000000000 */
[----:B------:R-:W-:Y:S02]  /*25f0*/  ISETP.GE.U32.AND P0, PT, R0, 0x1000, PT ;  /* 0x000010000000780c */ /* 0x000fe40003f06070 */
[----:B------:R-:W-:-:S04]  /*2600*/  VIMNMX3 R14, R16, R14, R21, PT ;  /* 0x0000000e100e720f */ /* 0x000fc80003800115 */
[----:B------:R-:W-:-:S04]  /*2610*/  VIMNMX3 R23, R18, R14, R23, PT ;  /* 0x0000000e1217720f */ /* 0x000fc80003800117 */
[----:B------:R-:W-:-:S03]  /*2620*/  VIMNMX R10, PT, PT, R10, R23, PT ;  /* 0x000000170a0a7248 */ /* 0x000fc60003fe0100 */
[----:B------:R-:W-:Y:S05]  /*2630*/  @!P0 BRA `(.L_x_137) ;  /* 0x0000000000908947 */ /* 0x000fea0003800000 */
[----:B------:R-:W0:Y:S01]  /*2640*/  LDC R3, c[0x0][0x390] ;  /* 0x0000e400ff037b82 */ /* 0x000e220000000800 */
[----:B------:R-:W-:-:S07]  /*2650*/  IMAD.MOV.U32 R2, RZ, RZ, 0x1000 ;  /* 0x00001000ff027424 */ /* 0x000fce00078e00ff */
[----:B------:R-:W1:Y:S02]  /*2660*/  LDC.64 R6, c[0x0][0x380] ;  /* 0x0000e000ff067b82 */ /* 0x000e640000000a00 */
.L_x_139:
[----:B------:R-:W-:Y:S02]  /*2670*/  IMAD.IADD R19, R11, 0x1, R2 ;  /* 0x000000010b137824 */ /* 0x000fe400078e0202 */
[----:B------:R-:W-:-:S04]  /*2680*/  IMAD.WIDE.U32 R8, R2, 0x4, R4 ;  /* 0x0000000402087825 */ /* 0x000fc800078e0004 */
[----:B-1----:R-:W-:Y:S01]  /*2690*/  IMAD.WIDE.U32 R18, R19, 0x4, R6 ;  /* 0x0000000413127825 */ /* 0x002fe200078e0006 */
        /* <DEDUP_REMOVED lines=16> */
[----:B--2---:R-:W-:Y:S01]  /*27a0*/  VIMNMX3 R13, R26, R10, R13, PT ;  /* 0x0000000a1a0d720f */ /* 0x004fe2000380010d */
[----:B0-----:R-:W-:-:S05]  /*27b0*/  IMAD.IADD R10, R3, 0x1, -R2 ;  /* 0x00000001030a7824 */ /* 0x001fca00078e0a02 */
[----:B------:R-:W-:Y:S02]  /*27c0*/  ISETP.GE.U32.AND P0, PT, R10, 0x1000, PT ;  /* 0x000010000a00780c */ /* 0x000fe40003f06070 */
        /* <DEDUP_REMOVED lines=8> */
[----:B------:R-:W-:-:S05]  /*2850*/  VIADD R2, R2, 0x1000 ;  /* 0x0000100002027836 */ /* 0x000fca0000000000 */
[----:B------:R-:W-:-:S13]  /*2860*/  ISETP.GT.U32.AND P0, PT, R2, R0, PT ;  /* 0x000000000200720c */ /* 0x000fda0003f04070 */
[----:B------:R-:W-:Y:S05]  /*2870*/  @!P0 BRA `(.L_x_139) ;  /* 0xfffffffc007c8947 */ /* 0x000fea000383ffff */
.L_x_137:
[----:B------:R-:W-:-:S13]  /*2880*/  ISETP.GE.U32.AND P0, PT, R2, R3, PT ;  /* 0x000000030200720c */ /* 0x000fda0003f06070 */
[----:B------:R-:W-:Y:S05]  /*2890*/  @P0 BRA `(.L_x_138) ;  /* 0x0000000000c00947 */ /* 0x000fea0003800000 */
[----:B------:R-:W-:Y:S01]  /*28a0*/  IMAD.IADD R0, R3, 0x1, -R2 ;  /* 0x0000000103007824 */ /* 0x000fe200078e0a02 */
[----:B------:R-:W-:Y:S04]  /*28b0*/  BSSY.RECONVERGENT B1, `(.L_x_138) ;  /* 0x000002e000017945 */ /* 0x000fe80003800200 */
[----:B------:R-:W-:-:S13]  /*28c0*/  ISETP.GE.AND P0, PT, R11, R0, PT ;  /* 0x000000000b00720c */ /* 0x000fda0003f06270 */
[----:B------:R-:W-:Y:S05]  /*28d0*/  @P0 BRA `(.L_x_140) ;  /* 0x0000000000ac0947 */ /* 0x000fea0003800000 */
[----:B------:R-:W-:Y:S01]  /*28e0*/  LOP3.LUT R4, RZ, R11, RZ, 0x33, !PT ;  /* 0x0000000bff047212 */ /* 0x000fe200078e33ff */
[----:B------:R-:W-:Y:S03]  /*28f0*/  BSSY.RECONVERGENT B2, `(.L_x_141) ;  /* 0x0000014000027945 */ /* 0x000fe60003800200 */
[----:B------:R-:W-:-:S04]  /*2900*/  IADD3 R4, PT, PT, -R2, R3, R4 ;  /* 0x0000000302047210 */ /* 0x000fc80007ffe104 */
[C---:B------:R-:W-:Y:S02]  /*2910*/  LOP3.LUT R3, R4.reuse, 0x300, RZ, 0xc0, !PT ;  /* 0x0000030004037812 */ /* 0x040fe400078ec0ff */
[----:B------:R-:W-:Y:S02]  /*2920*/  ISETP.GE.U32.AND P1, PT, R4, 0x300, PT ;  /* 0x000003000400780c */ /* 0x000fe40003f26070 */
[----:B------:R-:W-:Y:S01]  /*2930*/  ISETP.NE.AND P0, PT, R3, 0x300, PT ;  /* 0x000003000300780c */ /* 0x000fe20003f05270 */
[----:B------:R-:W-:-:S12]  /*2940*/  IMAD.MOV.U32 R3, RZ, RZ, R11 ;  /* 0x000000ffff037224 */ /* 0x000fd800078e000b */
[----:B------:R-:W-:Y:S05]  /*2950*/  @!P0 BRA `(.L_x_142) ;  /* 0x0000000000348947 */ /* 0x000fea0003800000 */
[----:B------:R-:W-:Y:S01]  /*2960*/  LEA.HI R3, R4, 0x1, RZ, 0x18 ;  /* 0x0000000104037811 */ /* 0x000fe200078fc0ff */
[----:B------:R-:W-:-:S03]  /*2970*/  IMAD.IADD R9, R11, 0x1, R2 ;  /* 0x000000010b097824 */ /* 0x000fc600078e0202 */
[----:B------:R-:W-:Y:S01]  /*2980*/  LOP3.LUT R4, R3, 0x3, RZ, 0xc0, !PT ;  /* 0x0000000303047812 */ /* 0x000fe200078ec0ff */
[----:B------:R-:W-:-:S04]  /*2990*/  IMAD.MOV.U32 R3, RZ, RZ, R11 ;  /* 0x000000ffff037224 */ /* 0x000fc800078e000b */
[----:B------:R-:W-:-:S07]  /*29a0*/  IMAD.MOV R8, RZ, RZ, -R4 ;  /* 0x000000ffff087224 */ /* 0x000fce00078e0a04 */
.L_x_143:
        /* <DEDUP_REMOVED lines=8> */
.L_x_142:
[----:B------:R-:W-:Y:S05]  /*2a30*/  BSYNC.RECONVERGENT B2 ;  /* 0x0000000000027941 */ /* 0x000fea0003800200 */
.L_x_141:
[----:B------:R-:W-:Y:S05]  /*2a40*/  @!P1 BRA `(.L_x_140) ;  /* 0x0000000000509947 */ /* 0x000fea0003800000 */
[C---:B------:R-:W-:Y:S02]  /*2a50*/  IMAD.IADD R15, R3.reuse, 0x1, R2 ;  /* 0x00000001030f7824 */ /* 0x040fe400078e0202 */
[----:B------:R-:W-:-:S07]  /*2a60*/  VIADD R14, R3, 0x200 ;  /* 0x00000200030e7836 */ /* 0x000fce0000000000 */
.L_x_144:
        /* <DEDUP_REMOVED lines=18> */
.L_x_140:
[----:B------:R-:W-:Y:S05]  /*2b90*/  BSYNC.RECONVERGENT B1 ;  /* 0x0000000000017941 */ /* 0x000fea0003800200 */
.L_x_138:
        /* <DEDUP_REMOVED lines=39> */
.L_x_114:
[----:B------:R-:W-:Y:S05]  /*2e10*/  BSYNC.RECONVERGENT B0 ;  /* 0x0000000000007941 */ /* 0x000fea0003800200 */
.L_x_98:
[----:B------:R-:W-:Y:S05]  /*2e20*/  @P0 EXIT ;  /* 0x000000000000094d */ /* 0x000fea0003800000 */
[----:B0-234-:R-:W0:Y:S01]  /*2e30*/  LDC.64 R2, c[0x0][0x388] ;  /* 0x0000e200ff027b82 */ /* 0x01de220000000a00 */
[----:B------:R-:W1:Y:S02]  /*2e40*/  LDCU UR4, c[0x0][0x398] ;  /* 0x00007300ff0477ac */ /* 0x000e640008000800 */
[----:B-1----:R-:W-:-:S05]  /*2e50*/  VIMNMX R5, PT, PT, R5, UR4, PT ;  /* 0x0000000405057c48 */ /* 0x002fca000bfe0100 */
[----:B0-----:R-:W-:Y:S01]  /*2e60*/  STG.E desc[UR6][R2.64], R5 ;  /* 0x0000000502007986 */ /* 0x001fe2000c101906 */
[----:B------:R-:W-:Y:S05]  /*2e70*/  EXIT ;  /* 0x000000000000794d */ /* 0x000fea0003800000 */
.L_x_145:
        /* <DEDUP_REMOVED lines=16> */
.L_x_149:


//--------------------- .text._ZN3cub18CUB_300001_SM_10006detail11EmptyKernelIvEEvv --------------------------
	.section	.text._ZN3cub18CUB_300001_SM_10006detail11EmptyKernelIvEEvv,"ax",@progbits
	.align	128
        .global         _ZN3cub18CUB_300001_SM_10006detail11EmptyKernelIvEEvv
        .type           _ZN3cub18CUB_300001_SM_10006detail11EmptyKernelIvEEvv,@function
        .size           _ZN3cub18CUB_300001_SM_10006detail11EmptyKernelIvEEvv,(.L_x_150 - _ZN3cub18CUB_300001_SM_10006detail11EmptyKernelIvEEvv)
        .other          _ZN3cub18CUB_300001_SM_10006detail11EmptyKernelIvEEvv,@"STO_CUDA_ENTRY STV_DEFAULT"
_ZN3cub18CUB_300001_SM_10006detail11EmptyKernelIvEEvv:
.text._ZN3cub18CUB_300001_SM_10006detail11EmptyKernelIvEEvv:
[----:B------:R-:W-:Y:S01]  /*0000*/  LDC R1, c[0x0][0x37c] ;  /* 0x0000df00ff017b82 */ /* 0x000fe20000000800 */
[----:B------:R-:W-:Y:S05]  /*0010*/  EXIT ;  /* 0x000000000000794d */ /* 0x000fea0003800000 */
.L_x_146:
        /* <DEDUP_REMOVED lines=14> */
.L_x_150:


//--------------------- .nv.shared._ZN3cub18CUB_300001_SM_10006detail6reduce28DeviceReduceSingleTileKernelINS2_10policy_hubIij9CustomMinE10Policy1000EPiS8_iS5_iiN4cuda3std3__410__identityEEEvT0_T1_T2_T3_T4_T6_ --------------------------
	.section	.nv.shared._ZN3cub18CUB_300001_SM_10006detail6reduce28DeviceReduceSingleTileKernelINS2_10policy_hubIij9CustomMinE10Policy1000EPiS8_iS5_iiN4cuda3std3__410__identityEEEvT0_T1_T2_T3_T4_T6_,"aw",@nobits
	.sectionflags	@""
	.align	4
.nv.shared._ZN3cub18CUB_300001_SM_10006detail6reduce28DeviceReduceSingleTileKernelINS2_10policy_hubIij9CustomMinE10Policy1000EPiS8_iS5_iiN4cuda3std3__410__identityEEEvT0_T1_T2_T3_T4_T6_:
	.zero		1068


//--------------------- .nv.shared.reserved.0     --------------------------
	.section	.nv.shared.reserved.0,"aw",@nobits
	.weak		__nv_reservedSMEM_offset_0_alias
	.size		__nv_reservedSMEM_offset_0_alias, 0, 64
	.other		__nv_reservedSMEM_offset_0_alias,@"STO_CUDA_RESERVED_SHARED STV_DEFAULT"
__nv_reservedSMEM_offset_0_alias:
	.zero		0
	.zero		64


//--------------------- .nv.global                --------------------------
	.section	.nv.global,"aw",@nobits
.nv.global:
	.type		_ZN34_INTERNAL_7da13ebc_4_k_cu_0da159926thrust24THRUST_300001_SM_1000_NS12placeholders2_5E,@object
	.size		_ZN34_INTERNAL_7da13ebc_4_k_cu_0da159926thrust24THRUST_300001_SM_1000_NS12placeholders2_5E,(_ZN34_INTERNAL_7da13ebc_4_k_cu_0da159924cuda3std3__45__cpo6cbeginE - _ZN34_INTERNAL_7da13ebc_4_k_cu_0da159926thrust24THRUST_300001_SM_1000_NS12placeholders2_5E)
_ZN34_INTERNAL_7da13ebc_4_k_cu_0da159926thrust24THRUST_300001_SM_1000_NS12placeholders2_5E:
	.zero		1
	.type		_ZN34_INTERNAL_7da13ebc_4_k_cu_0da159924cuda3std3__45__cpo6cbeginE,@object
	.size		_ZN34_INTERNAL_7da13ebc_4_k_cu_0da159924cuda3std3__45__cpo6cbeginE,(_ZN34_INTERNAL_7da13ebc_4_k_cu_0da159924cuda3std6ranges3__45__cpo6cbeginE - _ZN34_INTERNAL_7da13ebc_4_k_cu_0da159924cuda3std3__45__cpo6cbeginE)
_ZN34_INTERNAL_7da13ebc_4_k_cu_0da159924cuda3std3__45__cpo6cbeginE:
	.zero		1
	.type		_ZN34_INTERNAL_7da13ebc_4_k_cu_0da159924cuda3std6ranges3__45__cpo6cbeginE,@object
	.size		_ZN34_INTERNAL_7da13ebc_4_k_cu_0da159924cuda3std6ranges3__45__cpo6cbeginE,(_ZN34_INTERNAL_7da13ebc_4_k_cu_0da159924cuda3std3__48in_placeE - _ZN34_INTERNAL_7da13ebc_4_k_cu_0da159924cuda3std6ranges3__45__cpo6cbeginE)
_ZN34_INTERNAL_7da13ebc_4_k_cu_0da159924cuda3std6ranges3__45__cpo6cbeginE:
	.zero		1
	.type		_ZN34_INTERNAL_7da13ebc_4_k_cu_0da159924cuda3std3__48in_placeE,@object
	.size		_ZN34_INTERNAL_7da13ebc_4_k_cu_0da159924cuda3std3__48in_placeE,(_ZN34_INTERNAL_7da13ebc_4_k_cu_0da159924cuda3std6ranges3__45__cpo4sizeE - _ZN34_INTERNAL_7da13ebc_4_k_cu_0da159924cuda3std3__48in_placeE)
_ZN34_INTERNAL_7da13ebc_4_k_cu_0da159924cuda3std3__48in_placeE:
	.zero		1
	.type		_ZN34_INTERNAL_7da13ebc_4_k_cu_0da159924cuda3std6ranges3__45__cpo4sizeE,@object
	.size		_ZN34_INTERNAL_7da13ebc_4_k_cu_0da159924cuda3std6ranges3__45__cpo4sizeE,(_ZN34_INTERNAL_7da13ebc_4_k_cu_0da159926thrust24THRUST_300001_SM_1000_NS12placeholders2_9E - _ZN34_INTERNAL_7da13ebc_4_k_cu_0da159924cuda3std6ranges3__45__cpo4sizeE)
_ZN34_INTERNAL_7da13ebc_4_k_cu_0da159924cuda3std6ranges3__45__cpo4sizeE:
	.zero		1
	.type		_ZN34_INTERNAL_7da13ebc_4_k_cu_0da159926thrust24THRUST_300001_SM_1000_NS12placeholders2_9E,@object
	.size		_ZN34_INTERNAL_7da13ebc_4_k_cu_0da159926thrust24THRUST_300001_SM_1000_NS12placeholders2_9E,(_ZN34_INTERNAL_7da13ebc_4_k_cu_0da159924cuda3std3__45__cpo7crbeginE - _ZN34_INTERNAL_7da13ebc_4_k_cu_0da159926thrust24THRUST_300001_SM_1000_NS12placeholders2_9E)
_ZN34_INTERNAL_7da13ebc_4_k_cu_0da159926thrust24THRUST_300001_SM_1000_NS12placeholders2_9E:
	.zero		1
	.type		_ZN34_INTERNAL_7da13ebc_4_k_cu_0da159924cuda3std3__45__cpo7crbeginE,@object
	.size		_ZN34_INTERNAL_7da13ebc_4_k_cu_0da159924cuda3std3__45__cpo7crbeginE,(_ZN34_INTERNAL_7da13ebc_4_k_cu_0da159924cuda3std6ranges3__45__cpo4nextE - _ZN34_INTERNAL_7da13ebc_4_k_cu_0da159924cuda3std3__45__cpo7crbeginE)
_ZN34_INTERNAL_7da13ebc_4_k_cu_0da159924cuda3std3__45__cpo7crbeginE:
	.zero		1
	.type		_ZN34_INTERNAL_7da13ebc_4_k_cu_0da159924cuda3std6ranges3__45__cpo4nextE,@object
	.size		_ZN34_INTERNAL_7da13ebc_4_k_cu_0da159924cuda3std6ranges3__45__cpo4nextE,(_ZN34_INTERNAL_7da13ebc_4_k_cu_0da159924cuda3std6ranges3__45__cpo4swapE - _ZN34_INTERNAL_7da13ebc_4_k_cu_0da159924cuda3std6ranges3__45__cpo4nextE)
_ZN34_INTERNAL_7da13ebc_4_k_cu_0da159924cuda3std6ranges3__45__cpo4nextE:
	.zero		1
	.type		_ZN34_INTERNAL_7da13ebc_4_k_cu_0da159924cuda3std6ranges3__45__cpo4swapE,@object
	.size		_ZN34_INTERNAL_7da13ebc_4_k_cu_0da159924cuda3std6ranges3__45__cpo4swapE,(_ZN34_INTERNAL_7da13ebc_4_k_cu_0da159926thrust24THRUST_300001_SM_1000_NS12placeholders2_1E - _ZN34_INTERNAL_7da13ebc_4_k_cu_0da159924cuda3std6ranges3__45__cpo4swapE)
_ZN34_INTERNAL_7da13ebc_4_k_cu_0da159924cuda3std6ranges3__45__cpo4swapE:
	.zero		1
	.type		_ZN34_INTERNAL_7da13ebc_4_k_cu_0da159926thrust24THRUST_300001_SM_1000_NS12placeholders2_1E,@object
	.size		_ZN34_INTERNAL_7da13ebc_4_k_cu_0da159926thrust24THRUST_300001_SM_1000_NS12placeholders2_1E,(_ZN34_INTERNAL_7da13ebc_4_k_cu_0da159926thrust24THRUST_300001_SM_1000_NS12placeholders2_3E - _ZN34_INTERNAL_7da13ebc_4_k_cu_0da159926thrust24THRUST_300001_SM_1000_NS12placeholders2_1E)
_ZN34_INTERNAL_7da13ebc_4_k_cu_0da159926thrust24THRUST_300001_SM_1000_NS12placeholders2_1E:
	.zero		1
	.type		_ZN34_INTERNAL_7da13ebc_4_k_cu_0da159926thrust24THRUST_300001_SM_1000_NS12placeholders2_3E,@object
	.size		_ZN34_INTERNAL_7da13ebc_4_k_cu_0da159926thrust24THRUST_300001_SM_1000_NS12placeholders2_3E,(_ZN34_INTERNAL_7da13ebc_4_k_cu_0da159924cuda3std3__45__cpo5beginE - _ZN34_INTERNAL_7da13ebc_4_k_cu_0da159926thrust24THRUST_300001_SM_1000_NS12placeholders2_3E)
_ZN34_INTERNAL_7da13ebc_4_k_cu_0da159926thrust24THRUST_300001_SM_1000_NS12placeholders2_3E:
	.zero		1
	.type		_ZN34_INTERNAL_7da13ebc_4_k_cu_0da159924cuda3std3__45__cpo5beginE,@object
	.size		_ZN34_INTERNAL_7da13ebc_4_k_cu_0da159924cuda3std3__45__cpo5beginE,(_ZN34_INTERNAL_7da13ebc_4_k_cu_0da159924cuda3std6ranges3__45__cpo5beginE - _ZN34_INTERNAL_7da13ebc_4_k_cu_0da159924cuda3std3__45__cpo5beginE)
_ZN34_INTERNAL_7da13ebc_4_k_cu_0da159924cuda3std3__45__cpo5beginE:
	.zero		1
	.type		_ZN34_INTERNAL_7da13ebc_4_k_cu_0da159924cuda3std6ranges3__45__cpo5beginE,@object
	.size		_ZN34_INTERNAL_7da13ebc_4_k_cu_0da159924cuda3std6ranges3__45__cpo5beginE,(_ZN34_INTERNAL_7da13ebc_4_k_cu_0da159924cuda3std3__436_GLOBAL__N__7da13ebc_4_k_cu_0da159926ignoreE - _ZN34_INTERNAL_7da13ebc_4_k_cu_0da159924cuda3std6ranges3__45__cpo5beginE)
_ZN34_INTERNAL_7da13ebc_4_k_cu_0da159924cuda3std6ranges3__45__cpo5beginE:
	.zero		1
	.type		_ZN34_INTERNAL_7da13ebc_4_k_cu_0da159924cuda3std3__436_GLOBAL__N__7da13ebc_4_k_cu_0da159926ignoreE,@object
	.size		_ZN34_INTERNAL_7da13ebc_4_k_cu_0da159924cuda3std3__436_GLOBAL__N__7da13ebc_4_k_cu_0da159926ignoreE,(_ZN34_INTERNAL_7da13ebc_4_k_cu_0da159924cuda3std6ranges3__45__cpo4dataE - _ZN34_INTERNAL_7da13ebc_4_k_cu_0da159924cuda3std3__436_GLOBAL__N__7da13ebc_4_k_cu_0da159926ignoreE)
_ZN34_INTERNAL_7da13ebc_4_k_cu_0da159924cuda3std3__436_GLOBAL__N__7da13ebc_4_k_cu_0da159926ignoreE:
	.zero		1
	.type		_ZN34_INTERNAL_7da13ebc_4_k_cu_0da159924cuda3std6ranges3__45__cpo4dataE,@object
	.size		_ZN34_INTERNAL_7da13ebc_4_k_cu_0da159924cuda3std6ranges3__45__cpo4dataE,(_ZN34_INTERNAL_7da13ebc_4_k_cu_0da159926thrust24THRUST_300001_SM_1000_NS12placeholders2_7E - _ZN34_INTERNAL_7da13ebc_4_k_cu_0da159924cuda3std6ranges3__45__cpo4dataE)
_ZN34_INTERNAL_7da13ebc_4_k_cu_0da159924cuda3std6ranges3__45__cpo4dataE:
	.zero		1
	.type		_ZN34_INTERNAL_7da13ebc_4_k_cu_0da159926thrust24THRUST_300001_SM_1000_NS12placeholders2_7E,@object
	.size		_ZN34_INTERNAL_7da13ebc_4_k_cu_0da159926thrust24THRUST_300001_SM_1000_NS12placeholders2_7E,(_ZN34_INTERNAL_7da13ebc_4_k_cu_0da159924cuda3std3__45__cpo6rbeginE - _ZN34_INTERNAL_7da13ebc_4_k_cu_0da159926thrust24THRUST_300001_SM_1000_NS12placeholders2_7E)
_ZN34_INTERNAL_7da13ebc_4_k_cu_0da159926thrust24THRUST_300001_SM_1000_NS12placeholders2_7E:
	.zero		1
	.type		_ZN34_INTERNAL_7da13ebc_4_k_cu_0da159924cuda3std3__45__cpo6rbeginE,@object
	.size		_ZN34_INTERNAL_7da13ebc_4_k_cu_0da159924cuda3std3__45__cpo6rbeginE,(_ZN34_INTERNAL_7da13ebc_4_k_cu_0da159924cuda3std6ranges3__45__cpo7advanceE - _ZN34_INTERNAL_7da13ebc_4_k_cu_0da159924cuda3std3__45__cpo6rbeginE)
_ZN34_INTERNAL_7da13ebc_4_k_cu_0da159924cuda3std3__45__cpo6rbeginE:
	.zero		1
	.type		_ZN34_INTERNAL_7da13ebc_4_k_cu_0da159924cuda3std6ranges3__45__cpo7advanceE,@object
	.size		_ZN34_INTERNAL_7da13ebc_4_k_cu_0da159924cuda3std6ranges3__45__cpo7advanceE,(_ZN34_INTERNAL_7da13ebc_4_k_cu_0da159924cuda3std3__47nulloptE - _ZN34_INTERNAL_7da13ebc_4_k_cu_0da159924cuda3std6ranges3__45__cpo7advanceE)
_ZN34_INTERNAL_7da13ebc_4_k_cu_0da159924cuda3std6ranges3__45__cpo7advanceE:
	.zero		1
	.type		_ZN34_INTERNAL_7da13ebc_4_k_cu_0da159924cuda3std3__47nulloptE,@object
	.size		_ZN34_INTERNAL_7da13ebc_4_k_cu_0da159924cuda3std3__47nulloptE,(_ZN34_INTERNAL_7da13ebc_4_k_cu_0da159924cuda3std6ranges3__45__cpo8distanceE - _ZN34_INTERNAL_7da13ebc_4_k_cu_0da159924cuda3std3__47nulloptE)
_ZN34_INTERNAL_7da13ebc_4_k_cu_0da159924cuda3std3__47nulloptE:
	.zero		1
	.type		_ZN34_INTERNAL_7da13ebc_4_k_cu_0da159924cuda3std6ranges3__45__cpo8distanceE,@object
	.size		_ZN34_INTERNAL_7da13ebc_4_k_cu_0da159924cuda3std6ranges3__45__cpo8distanceE,(_ZN34_INTERNAL_7da13ebc_4_k_cu_0da159926thrust24THRUST_300001_SM_1000_NS12placeholders2_6E - _ZN34_INTERNAL_7da13ebc_4_k_cu_0da159924cuda3std6ranges3__45__cpo8distanceE)
_ZN34_INTERNAL_7da13ebc_4_k_cu_0da159924cuda3std6ranges3__45__cpo8distanceE:
	.zero		1
	.type		_ZN34_INTERNAL_7da13ebc_4_k_cu_0da159926thrust24THRUST_300001_SM_1000_NS12placeholders2_6E,@object
	.size		_ZN34_INTERNAL_7da13ebc_4_k_cu_0da159926thrust24THRUST_300001_SM_1000_NS12placeholders2_6E,(_ZN34_INTERNAL_7da13ebc_4_k_cu_0da159924cuda3std3__45__cpo4cendE - _ZN34_INTERNAL_7da13ebc_4_k_cu_0da159926thrust24THRUST_300001_SM_1000_NS12placeholders2_6E)
_ZN34_INTERNAL_7da13ebc_4_k_cu_0da159926thrust24THRUST_300001_SM_1000_NS12placeholders2_6E:
	.zero		1
	.type		_ZN34_INTERNAL_7da13ebc_4_k_cu_0da159924cuda3std3__45__cpo4cendE,@object
	.size		_ZN34_INTERNAL_7da13ebc_4_k_cu_0da159924cuda3std3__45__cpo4cendE,(_ZN34_INTERNAL_7da13ebc_4_k_cu_0da159924cuda3std6ranges3__45__cpo4cendE - _ZN34_INTERNAL_7da13ebc_4_k_cu_0da159924cuda3std3__45__cpo4cendE)
_ZN34_INTERNAL_7da13ebc_4_k_cu_0da159924cuda3std3__45__cpo4cendE:
	.zero		1
	.type		_ZN34_INTERNAL_7da13ebc_4_k_cu_0da159924cuda3std6ranges3__45__cpo4cendE,@object
	.size		_ZN34_INTERNAL_7da13ebc_4_k_cu_0da159924cuda3std6ranges3__45__cpo4cendE,(_ZN34_INTERNAL_7da13ebc_4_k_cu_0da159924cuda3std3__420unreachable_sentinelE - _ZN34_INTERNAL_7da13ebc_4_k_cu_0da159924cuda3std6ranges3__45__cpo4cendE)
_ZN34_INTERNAL_7da13ebc_4_k_cu_0da159924cuda3std6ranges3__45__cpo4cendE:
	.zero		1
	.type		_ZN34_INTERNAL_7da13ebc_4_k_cu_0da159924cuda3std3__420unreachable_sentinelE,@object
	.size		_ZN34_INTERNAL_7da13ebc_4_k_cu_0da159924cuda3std3__420unreachable_sentinelE,(_ZN34_INTERNAL_7da13ebc_4_k_cu_0da159924cuda3std6ranges3__45__cpo5ssizeE - _ZN34_INTERNAL_7da13ebc_4_k_cu_0da159924cuda3std3__420unreachable_sentinelE)
_ZN34_INTERNAL_7da13ebc_4_k_cu_0da159924cuda3std3__420unreachable_sentinelE:
	.zero		1
	.type		_ZN34_INTERNAL_7da13ebc_4_k_cu_0da159924cuda3std6ranges3__45__cpo5ssizeE,@object
	.size		_ZN34_INTERNAL_7da13ebc_4_k_cu_0da159924cuda3std6ranges3__45__cpo5ssizeE,(_ZN34_INTERNAL_7da13ebc_4_k_cu_0da159926thrust24THRUST_300001_SM_1000_NS12placeholders3_10E - _ZN34_INTERNAL_7da13ebc_4_k_cu_0da159924cuda3std6ranges3__45__cpo5ssizeE)
_ZN34_INTERNAL_7da13ebc_4_k_cu_0da159924cuda3std6ranges3__45__cpo5ssizeE:
	.zero		1
	.type		_ZN34_INTERNAL_7da13ebc_4_k_cu_0da159926thrust24THRUST_300001_SM_1000_NS12placeholders3_10E,@object
	.size		_ZN34_INTERNAL_7da13ebc_4_k_cu_0da159926thrust24THRUST_300001_SM_1000_NS12placeholders3_10E,(_ZN34_INTERNAL_7da13ebc_4_k_cu_0da159924cuda3std3__45__cpo5crendE - _ZN34_INTERNAL_7da13ebc_4_k_cu_0da159926thrust24THRUST_300001_SM_1000_NS12placeholders3_10E)
_ZN34_INTERNAL_7da13ebc_4_k_cu_0da159926thrust24THRUST_300001_SM_1000_NS12placeholders3_10E:
	.zero		1
	.type		_ZN34_INTERNAL_7da13ebc_4_k_cu_0da159924cuda3std3__45__cpo5crendE,@object
	.size		_ZN34_INTERNAL_7da13ebc_4_k_cu_0da159924cuda3std3__45__cpo5crendE,(_ZN34_INTERNAL_7da13ebc_4_k_cu_0da159924cuda3std6ranges3__45__cpo4prevE - _ZN34_INTERNAL_7da13ebc_4_k_cu_0da159924cuda3std3__45__cpo5crendE)
_ZN34_INTERNAL_7da13ebc_4_k_cu_0da159924cuda3std3__45__cpo5crendE:
	.zero		1
	.type		_ZN34_INTERNAL_7da13ebc_4_k_cu_0da159924cuda3std6ranges3__45__cpo4prevE,@object
	.size		_ZN34_INTERNAL_7da13ebc_4_k_cu_0da159924cuda3std6ranges3__45__cpo4prevE,(_ZN34_INTERNAL_7da13ebc_4_k_cu_0da159924cuda3std6ranges3__45__cpo9iter_moveE - _ZN34_INTERNAL_7da13ebc_4_k_cu_0da159924cuda3std6ranges3__45__cpo4prevE)
_ZN34_INTERNAL_7da13ebc_4_k_cu_0da159924cuda3std6ranges3__45__cpo4prevE:
	.zero		1
	.type		_ZN34_INTERNAL_7da13ebc_4_k_cu_0da159924cuda3std6ranges3__45__cpo9iter_moveE,@object
	.size		_ZN34_INTERNAL_7da13ebc_4_k_cu_0da159924cuda3std6ranges3__45__cpo9iter_moveE,(_ZN34_INTERNAL_7da13ebc_4_k_cu_0da159926thrust24THRUST_300001_SM_1000_NS12placeholders2_2E - _ZN34_INTERNAL_7da13ebc_4_k_cu_0da159924cuda3std6ranges3__45__cpo9iter_moveE)
_ZN34_INTERNAL_7da13ebc_4_k_cu_0da159924cuda3std6ranges3__45__cpo9iter_moveE:
	.zero		1
	.type		_ZN34_INTERNAL_7da13ebc_4_k_cu_0da159926thrust24THRUST_300001_SM_1000_NS12placeholders2_2E,@object
	.size		_ZN34_INTERNAL_7da13ebc_4_k_cu_0da159926thrust24THRUST_300001_SM_1000_NS12placeholders2_2E,(_ZN34_INTERNAL_7da13ebc_4_k_cu_0da159926thrust24THRUST_300001_SM_1000_NS12placeholders2_4E - _ZN34_INTERNAL_7da13ebc_4_k_cu_0da159926thrust24THRUST_300001_SM_1000_NS12placeholders2_2E)
_ZN34_INTERNAL_7da13ebc_4_k_cu_0da159926thrust24THRUST_300001_SM_1000_NS12placeholders2_2E:
	.zero		1
	.type		_ZN34_INTERNAL_7da13ebc_4_k_cu_0da159926thrust24THRUST_300001_SM_1000_NS12placeholders2_4E,@object
	.size		_ZN34_INTERNAL_7da13ebc_4_k_cu_0da159926thrust24THRUST_300001_SM_1000_NS12placeholders2_4E,(_ZN34_INTERNAL_7da13ebc_4_k_cu_0da159924cuda3std3__45__cpo3endE - _ZN34_INTERNAL_7da13ebc_4_k_cu_0da159926thrust24THRUST_300001_SM_1000_NS12placeholders2_4E)
_ZN34_INTERNAL_7da13ebc_4_k_cu_0da159926thrust24THRUST_300001_SM_1000_NS12placeholders2_4E:
	.zero		1
	.type		_ZN34_INTERNAL_7da13ebc_4_k_cu_0da159924cuda3std3__45__cpo3endE,@object
	.size		_ZN34_INTERNAL_7da13ebc_4_k_cu_0da159924cuda3std3__45__cpo3endE,(_ZN34_INTERNAL_7da13ebc_4_k_cu_0da159924cuda3std6ranges3__45__cpo3endE - _ZN34_INTERNAL_7da13ebc_4_k_cu_0da159924cuda3std3__45__cpo3endE)
_ZN34_INTERNAL_7da13ebc_4_k_cu_0da159924cuda3std3__45__cpo3endE:
	.zero		1
	.type		_ZN34_INTERNAL_7da13ebc_4_k_cu_0da159924cuda3std6ranges3__45__cpo3endE,@object
	.size		_ZN34_INTERNAL_7da13ebc_4_k_cu_0da159924cuda3std6ranges3__45__cpo3endE,(_ZN34_INTERNAL_7da13ebc_4_k_cu_0da159924cuda3std3__419piecewise_constructE - _ZN34_INTERNAL_7da13ebc_4_k_cu_0da159924cuda3std6ranges3__45__cpo3endE)
_ZN34_INTERNAL_7da13ebc_4_k_cu_0da159924cuda3std6ranges3__45__cpo3endE:
	.zero		1
	.type		_ZN34_INTERNAL_7da13ebc_4_k_cu_0da159924cuda3std3__419piecewise_constructE,@object
	.size		_ZN34_INTERNAL_7da13ebc_4_k_cu_0da159924cuda3std3__419piecewise_constructE,(_ZN34_INTERNAL_7da13ebc_4_k_cu_0da159924cuda3std6ranges3__45__cpo5cdataE - _ZN34_INTERNAL_7da13ebc_4_k_cu_0da159924cuda3std3__419piecewise_constructE)
_ZN34_INTERNAL_7da13ebc_4_k_cu_0da159924cuda3std3__419piecewise_constructE:
	.zero		1
	.type		_ZN34_INTERNAL_7da13ebc_4_k_cu_0da159924cuda3std6ranges3__45__cpo5cdataE,@object
	.size		_ZN34_INTERNAL_7da13ebc_4_k_cu_0da159924cuda3std6ranges3__45__cpo5cdataE,(_ZN34_INTERNAL_7da13ebc_4_k_cu_0da159926thrust24THRUST_300001_SM_1000_NS12placeholders2_8E - _ZN34_INTERNAL_7da13ebc_4_k_cu_0da159924cuda3std6ranges3__45__cpo5cdataE)
_ZN34_INTERNAL_7da13ebc_4_k_cu_0da159924cuda3std6ranges3__45__cpo5cdataE:
	.zero		1
	.type		_ZN34_INTERNAL_7da13ebc_4_k_cu_0da159926thrust24THRUST_300001_SM_1000_NS12placeholders2_8E,@object
	.size		_ZN34_INTERNAL_7da13ebc_4_k_cu_0da159926thrust24THRUST_300001_SM_1000_NS12placeholders2_8E,(_ZN34_INTERNAL_7da13ebc_4_k_cu_0da159924cuda3std3__45__cpo4rendE - _ZN34_INTERNAL_7da13ebc_4_k_cu_0da159926thrust24THRUST_300001_SM_1000_NS12placeholders2_8E)
_ZN34_INTERNAL_7da13ebc_4_k_cu_0da159926thrust24THRUST_300001_SM_1000_NS12placeholders2_8E:
	.zero		1
	.type		_ZN34_INTERNAL_7da13ebc_4_k_cu_0da159924cuda3std3__45__cpo4rendE,@object
	.size		_ZN34_INTERNAL_7da13ebc_4_k_cu_0da159924cuda3std3__45__cpo4rendE,(_ZN34_INTERNAL_7da13ebc_4_k_cu_0da159924cuda3std6ranges3__45__cpo9iter_swapE - _ZN34_INTERNAL_7da13ebc_4_k_cu_0da159924cuda3std3__45__cpo4rendE)
_ZN34_INTERNAL_7da13ebc_4_k_cu_0da159924cuda3std3__45__cpo4rendE:
	.zero		1
	.type		_ZN34_INTERNAL_7da13ebc_4_k_cu_0da159924cuda3std6ranges3__45__cpo9iter_swapE,@object
	.size		_ZN34_INTERNAL_7da13ebc_4_k_cu_0da159924cuda3std6ranges3__45__cpo9iter_swapE,(_ZN34_INTERNAL_7da13ebc_4_k_cu_0da159924cuda3std3__48unexpectE - _ZN34_INTERNAL_7da13ebc_4_k_cu_0da159924cuda3std6ranges3__45__cpo9iter_swapE)
_ZN34_INTERNAL_7da13ebc_4_k_cu_0da159924cuda3std6ranges3__45__cpo9iter_swapE:
	.zero		1
	.type		_ZN34_INTERNAL_7da13ebc_4_k_cu_0da159924cuda3std3__48unexpectE,@object
	.size		_ZN34_INTERNAL_7da13ebc_4_k_cu_0da159924cuda3std3__48unexpectE,(_ZN34_INTERNAL_7da13ebc_4_k_cu_0da159926thrust24THRUST_300001_SM_1000_NS6system6detail10sequential3seqE - _ZN34_INTERNAL_7da13ebc_4_k_cu_0da159924cuda3std3__48unexpectE)
_ZN34_INTERNAL_7da13ebc_4_k_cu_0da159924cuda3std3__48unexpectE:
	.zero		1
	.type		_ZN34_INTERNAL_7da13ebc_4_k_cu_0da159926thrust24THRUST_300001_SM_1000_NS6system6detail10sequential3seqE,@object
	.size		_ZN34_INTERNAL_7da13ebc_4_k_cu_0da159926thrust24THRUST_300001_SM_1000_NS6system6detail10sequential3seqE,(.L_29 - _ZN34_INTERNAL_7da13ebc_4_k_cu_0da159926thrust24THRUST_300001_SM_1000_NS6system6detail10sequential3seqE)
_ZN34_INTERNAL_7da13ebc_4_k_cu_0da159926thrust24THRUST_300001_SM_1000_NS6system6detail10sequential3seqE:
	.zero		1
.L_29:


//--------------------- .nv.shared._ZN3cub18CUB_300001_SM_10006detail6reduce18DeviceReduceKernelINS2_10policy_hubIij9CustomMinE10Policy1000EPijS5_iN4cuda3std3__410__identityEEEvT0_PT3_T1_NS0_13GridEvenShareISG_EET2_T4_ --------------------------
	.section	.nv.shared._ZN3cub18CUB_300001_SM_10006detail6reduce18DeviceReduceKernelINS2_10policy_hubIij9CustomMinE10Policy1000EPijS5_iN4cuda3std3__410__identityEEEvT0_PT3_T1_NS0_13GridEvenShareISG_EET2_T4_,"aw",@nobits
	.sectionflags	@""
	.align	4
.nv.shared._ZN3cub18CUB_300001_SM_10006detail6reduce18DeviceReduceKernelINS2_10policy_hubIij9CustomMinE10Policy1000EPijS5_iN4cuda3std3__410__identityEEEvT0_PT3_T1_NS0_13GridEvenShareISG_EET2_T4_:
	.zero		1068


//--------------------- .nv.shared._ZN3cub18CUB_300001_SM_10006detail6reduce28DeviceReduceSingleTileKernelINS2_10policy_hubIij9CustomMinE10Policy1000EPiS8_jS5_iiN4cuda3std3__410__identityEEEvT0_T1_T2_T3_T4_T6_ --------------------------
	.section	.nv.shared._ZN3cub18CUB_300001_SM_10006detail6reduce28DeviceReduceSingleTileKernelINS2_10policy_hubIij9CustomMinE10Policy1000EPiS8_jS5_iiN4cuda3std3__410__identityEEEvT0_T1_T2_T3_T4_T6_,"aw",@nobits
	.sectionflags	@""
	.align	4
.nv.shared._ZN3cub18CUB_300001_SM_10006detail6reduce28DeviceReduceSingleTileKernelINS2_10policy_hubIij9CustomMinE10Policy1000EPiS8_jS5_iiN4cuda3std3__410__identityEEEvT0_T1_T2_T3_T4_T6_:
	.zero		1068


//--------------------- .nv.constant0._ZN3cub18CUB_300001_SM_10006detail6reduce28DeviceReduceSingleTileKernelINS2_10policy_hubIij9CustomMinE10Policy1000EPiS8_iS5_iiN4cuda3std3__410__identityEEEvT0_T1_T2_T3_T4_T6_ --------------------------
	.section	.nv.constant0._ZN3cub18CUB_300001_SM_10006detail6reduce28DeviceReduceSingleTileKernelINS2_10policy_hubIij9CustomMinE10Policy1000EPiS8_iS5_iiN4cuda3std3__410__identityEEEvT0_T1_T2_T3_T4_T6_,"a",@progbits
	.sectionflags	@""
	.align	4
.nv.constant0._ZN3cub18CUB_300001_SM_10006detail6reduce28DeviceReduceSingleTileKernelINS2_10policy_hubIij9CustomMinE10Policy1000EPiS8_iS5_iiN4cuda3std3__410__identityEEEvT0_T1_T2_T3_T4_T6_:
	.zero		925


//--------------------- .nv.constant0._ZN3cub18CUB_300001_SM_10006detail6reduce18DeviceReduceKernelINS2_10policy_hubIij9CustomMinE10Policy1000EPijS5_iN4cuda3std3__410__identityEEEvT0_PT3_T1_NS0_13GridEvenShareISG_EET2_T4_ --------------------------
	.section	.nv.constant0._ZN3cub18CUB_300001_SM_10006detail6reduce18DeviceReduceKernelINS2_10policy_hubIij9CustomMinE10Policy1000EPijS5_iN4cuda3std3__410__identityEEEvT0_PT3_T1_NS0_13GridEvenShareISG_EET2_T4_,"a",@progbits
	.sectionflags	@""
	.align	4
.nv.constant0._ZN3cub18CUB_300001_SM_10006detail6reduce18DeviceReduceKernelINS2_10policy_hubIij9CustomMinE10Policy1000EPijS5_iN4cuda3std3__410__identityEEEvT0_PT3_T1_NS0_13GridEvenShareISG_EET2_T4_:
	.zero		958


//--------------------- .nv.constant0._ZN3cub18CUB_300001_SM_10006detail6reduce28DeviceReduceSingleTileKernelINS2_10policy_hubIij9CustomMinE10Policy1000EPiS8_jS5_iiN4cuda3std3__410__identityEEEvT0_T1_T2_T3_T4_T6_ --------------------------
	.section	.nv.constant0._ZN3cub18CUB_300001_SM_10006detail6reduce28DeviceReduceSingleTileKernelINS2_10policy_hubIij9CustomMinE10Policy1000EPiS8_jS5_iiN4cuda3std3__410__identityEEEvT0_T1_T2_T3_T4_T6_,"a",@progbits
	.sectionflags	@""
	.align	4
.nv.constant0._ZN3cub18CUB_300001_SM_10006detail6reduce28DeviceReduceSingleTileKernelINS2_10policy_hubIij9CustomMinE10Policy1000EPiS8_jS5_iiN4cuda3std3__410__identityEEEvT0_T1_T2_T3_T4_T6_:
	.zero		925


//--------------------- .nv.constant0._ZN3cub18CUB_300001_SM_10006detail11EmptyKernelIvEEvv --------------------------
	.section	.nv.constant0._ZN3cub18CUB_300001_SM_10006detail11EmptyKernelIvEEvv,"a",@progbits
	.sectionflags	@""
	.align	4
.nv.constant0._ZN3cub18CUB_300001_SM_10006detail11EmptyKernelIvEEvv:
	.zero		896


//--------------------- SYMBOLS --------------------------

	.type		.nv.reservedSmem.offset0,@object
	.size		.nv.reservedSmem.offset0,0x4
	.type		.nv.reservedSmem.cap,@object
	.size		.nv.reservedSmem.cap,0x4
